//
// Generated by NVIDIA NVVM Compiler
//
// Compiler Build ID: CL-36424714
// Cuda compilation tools, release 13.0, V13.0.88
// Based on NVVM 20.0.0
//

.version 9.0
.target sm_100
.address_size 64

	// .globl	_Z6kernelPPdS0_S0_S0_
.func  (.param .b64 func_retval0) __internal_accurate_pow
(
	.param .b64 __internal_accurate_pow_param_0
)
;

.visible .entry _Z6kernelPPdS0_S0_S0_(
	.param .u64 .ptr .align 1 _Z6kernelPPdS0_S0_S0__param_0,
	.param .u64 .ptr .align 1 _Z6kernelPPdS0_S0_S0__param_1,
	.param .u64 .ptr .align 1 _Z6kernelPPdS0_S0_S0__param_2,
	.param .u64 .ptr .align 1 _Z6kernelPPdS0_S0_S0__param_3
)
{
	.reg .pred 	%p<61>;
	.reg .b32 	%r<130>;
	.reg .b64 	%rd<667>;
	.reg .b64 	%fd<264>;

	ld.param.u64 	%rd15, [_Z6kernelPPdS0_S0_S0__param_0];
	ld.param.u64 	%rd16, [_Z6kernelPPdS0_S0_S0__param_1];
	ld.param.u64 	%rd18, [_Z6kernelPPdS0_S0_S0__param_3];
	cvta.to.global.u64 	%rd1, %rd18;
	cvta.to.global.u64 	%rd2, %rd16;
	cvta.to.global.u64 	%rd3, %rd15;
	mov.u32 	%r1, %ctaid.x;
	mov.u32 	%r21, %ntid.x;
	mov.u32 	%r2, %tid.x;
	mad.lo.s32 	%r3, %r1, %r21, %r2;
	mul.hi.s32 	%r22, %r3, 1676084799;
	shr.u32 	%r23, %r22, 31;
	shr.s32 	%r24, %r22, 4;
	add.s32 	%r4, %r24, %r23;
	mul.lo.s32 	%r25, %r4, 41;
	sub.s32 	%r5, %r3, %r25;
	mov.pred 	%p60, -1;
	setp.eq.s32 	%p5, %r5, 0;
	@%p5 bra 	$L__BB0_3;
	setp.eq.s32 	%p6, %r5, 40;
	@%p6 bra 	$L__BB0_3;
	add.s32 	%r26, %r3, 40;
	setp.lt.u32 	%p60, %r26, 81;
$L__BB0_3:
	setp.gt.s32 	%p7, %r3, 1639;
	or.pred  	%p3, %p7, %p60;
	// begin inline asm
	mov.u32 %r27, %envreg2;
	// end inline asm
	cvt.u64.u32 	%rd19, %r27;
	// begin inline asm
	mov.u32 %r28, %envreg1;
	// end inline asm
	cvt.u64.u32 	%rd20, %r28;
	shl.b64 	%rd21, %rd20, 32;
	or.b64  	%rd4, %rd21, %rd19;
	mul.wide.s32 	%rd22, %r4, 8;
	add.s64 	%rd5, %rd2, %rd22;
	@%p3 bra 	$L__BB0_19;
	add.s64 	%rd6, %rd3, %rd22;
	ld.global.u64 	%rd24, [%rd6];
	mul.wide.s32 	%rd25, %r5, 8;
	add.s64 	%rd26, %rd24, %rd25;
	ld.f64 	%fd24, [%rd26+8];
	ld.f64 	%fd25, [%rd26+-8];
	sub.f64 	%fd26, %fd24, %fd25;
	div.rn.f64 	%fd27, %fd26, 0d3FB999999999999A;
	ld.global.u64 	%rd27, [%rd5+8];
	add.s64 	%rd28, %rd27, %rd25;
	ld.f64 	%fd28, [%rd28];
	ld.global.u64 	%rd29, [%rd5+-8];
	add.s64 	%rd30, %rd29, %rd25;
	ld.f64 	%fd29, [%rd30];
	sub.f64 	%fd30, %fd28, %fd29;
	div.rn.f64 	%fd31, %fd30, 0d3FB999999999999A;
	add.f64 	%fd32, %fd27, %fd31;
	add.s64 	%rd7, %rd1, %rd22;
	ld.global.u64 	%rd31, [%rd7];
	add.s64 	%rd32, %rd31, %rd25;
	st.f64 	[%rd32], %fd32;
	ld.global.u64 	%rd33, [%rd7];
	add.s64 	%rd34, %rd33, %rd25;
	ld.f64 	%fd33, [%rd34];
	div.rn.f64 	%fd34, %fd33, 0d3F847AE147AE147B;
	st.f64 	[%rd34], %fd34;
	ld.global.u64 	%rd35, [%rd6];
	add.s64 	%rd36, %rd35, %rd25;
	ld.f64 	%fd35, [%rd36+8];
	ld.f64 	%fd36, [%rd36+-8];
	sub.f64 	%fd37, %fd35, %fd36;
	div.rn.f64 	%fd1, %fd37, 0d3FB999999999999A;
	{
	.reg .b32 %temp; 
	mov.b64 	{%temp, %r6}, %fd1;
	}
	mov.f64 	%fd38, 0d4000000000000000;
	{
	.reg .b32 %temp; 
	mov.b64 	{%temp, %r29}, %fd38;
	}
	and.b32  	%r8, %r29, 2146435072;
	setp.eq.s32 	%p8, %r8, 1062207488;
	abs.f64 	%fd2, %fd1;
	{ // callseq 0, 0
	.param .b64 param0;
	st.param.f64 	[param0], %fd2;
	.param .b64 retval0;
	call.uni (retval0), 
	__internal_accurate_pow, 
	(
	param0
	);
	ld.param.f64 	%fd39, [retval0];
	} // callseq 0
	setp.lt.s32 	%p9, %r6, 0;
	neg.f64 	%fd41, %fd39;
	selp.f64 	%fd42, %fd41, %fd39, %p8;
	selp.f64 	%fd257, %fd42, %fd39, %p9;
	setp.neu.f64 	%p10, %fd1, 0d0000000000000000;
	@%p10 bra 	$L__BB0_6;
	setp.eq.s32 	%p11, %r8, 1062207488;
	selp.b32 	%r30, %r6, 0, %p11;
	setp.lt.s32 	%p12, %r29, 0;
	or.b32  	%r31, %r30, 2146435072;
	selp.b32 	%r32, %r31, %r30, %p12;
	mov.b32 	%r33, 0;
	mov.b64 	%fd257, {%r33, %r32};
$L__BB0_6:
	add.f64 	%fd43, %fd1, 0d4000000000000000;
	{
	.reg .b32 %temp; 
	mov.b64 	{%temp, %r34}, %fd43;
	}
	and.b32  	%r35, %r34, 2146435072;
	setp.ne.s32 	%p13, %r35, 2146435072;
	@%p13 bra 	$L__BB0_11;
	setp.num.f64 	%p14, %fd1, %fd1;
	@%p14 bra 	$L__BB0_9;
	mov.f64 	%fd44, 0d4000000000000000;
	add.rn.f64 	%fd257, %fd1, %fd44;
	bra.uni 	$L__BB0_11;
$L__BB0_9:
	setp.neu.f64 	%p15, %fd2, 0d7FF0000000000000;
	@%p15 bra 	$L__BB0_11;
	setp.lt.s32 	%p16, %r6, 0;
	setp.eq.s32 	%p17, %r8, 1062207488;
	setp.lt.s32 	%p18, %r29, 0;
	selp.b32 	%r37, 0, 2146435072, %p18;
	and.b32  	%r38, %r29, 2147483647;
	setp.ne.s32 	%p19, %r38, 1071644672;
	or.b32  	%r39, %r37, -2147483648;
	selp.b32 	%r40, %r39, %r37, %p19;
	selp.b32 	%r41, %r40, %r37, %p17;
	selp.b32 	%r42, %r41, %r37, %p16;
	mov.b32 	%r43, 0;
	mov.b64 	%fd257, {%r43, %r42};
$L__BB0_11:
	setp.eq.s32 	%p20, %r8, 1062207488;
	setp.eq.f64 	%p21, %fd1, 0d3FF0000000000000;
	selp.f64 	%fd45, 0d3FF0000000000000, %fd257, %p21;
	ld.global.u64 	%rd37, [%rd7];
	add.s64 	%rd39, %rd37, %rd25;
	ld.f64 	%fd46, [%rd39];
	sub.f64 	%fd47, %fd46, %fd45;
	st.f64 	[%rd39], %fd47;
	ld.global.u64 	%rd40, [%rd6+8];
	add.s64 	%rd41, %rd40, %rd25;
	ld.f64 	%fd48, [%rd41];
	ld.global.u64 	%rd42, [%rd6+-8];
	add.s64 	%rd43, %rd42, %rd25;
	ld.f64 	%fd49, [%rd43];
	sub.f64 	%fd50, %fd48, %fd49;
	add.f64 	%fd51, %fd50, %fd50;
	div.rn.f64 	%fd52, %fd51, 0d3FB999999999999A;
	ld.global.u64 	%rd44, [%rd5];
	add.s64 	%rd45, %rd44, %rd25;
	ld.f64 	%fd53, [%rd45+8];
	ld.f64 	%fd54, [%rd45+-8];
	sub.f64 	%fd55, %fd53, %fd54;
	mul.f64 	%fd56, %fd52, %fd55;
	div.rn.f64 	%fd57, %fd56, 0d3FB999999999999A;
	ld.global.u64 	%rd46, [%rd7];
	add.s64 	%rd47, %rd46, %rd25;
	ld.f64 	%fd58, [%rd47];
	sub.f64 	%fd59, %fd58, %fd57;
	st.f64 	[%rd47], %fd59;
	ld.global.u64 	%rd48, [%rd5+8];
	add.s64 	%rd49, %rd48, %rd25;
	ld.f64 	%fd60, [%rd49];
	ld.global.u64 	%rd50, [%rd5+-8];
	add.s64 	%rd51, %rd50, %rd25;
	ld.f64 	%fd61, [%rd51];
	sub.f64 	%fd62, %fd60, %fd61;
	div.rn.f64 	%fd9, %fd62, 0d3FB999999999999A;
	{
	.reg .b32 %temp; 
	mov.b64 	{%temp, %r9}, %fd9;
	}
	abs.f64 	%fd10, %fd9;
	{ // callseq 1, 0
	.param .b64 param0;
	st.param.f64 	[param0], %fd10;
	.param .b64 retval0;
	call.uni (retval0), 
	__internal_accurate_pow, 
	(
	param0
	);
	ld.param.f64 	%fd63, [retval0];
	} // callseq 1
	setp.lt.s32 	%p22, %r9, 0;
	neg.f64 	%fd65, %fd63;
	selp.f64 	%fd66, %fd65, %fd63, %p20;
	selp.f64 	%fd259, %fd66, %fd63, %p22;
	setp.neu.f64 	%p23, %fd9, 0d0000000000000000;
	@%p23 bra 	$L__BB0_13;
	setp.eq.s32 	%p24, %r8, 1062207488;
	selp.b32 	%r45, %r9, 0, %p24;
	setp.lt.s32 	%p25, %r29, 0;
	or.b32  	%r46, %r45, 2146435072;
	selp.b32 	%r47, %r46, %r45, %p25;
	mov.b32 	%r48, 0;
	mov.b64 	%fd259, {%r48, %r47};
$L__BB0_13:
	add.f64 	%fd67, %fd9, 0d4000000000000000;
	{
	.reg .b32 %temp; 
	mov.b64 	{%temp, %r49}, %fd67;
	}
	and.b32  	%r50, %r49, 2146435072;
	setp.ne.s32 	%p26, %r50, 2146435072;
	@%p26 bra 	$L__BB0_18;
	setp.num.f64 	%p27, %fd9, %fd9;
	@%p27 bra 	$L__BB0_16;
	mov.f64 	%fd68, 0d4000000000000000;
	add.rn.f64 	%fd259, %fd9, %fd68;
	bra.uni 	$L__BB0_18;
$L__BB0_16:
	setp.neu.f64 	%p28, %fd10, 0d7FF0000000000000;
	@%p28 bra 	$L__BB0_18;
	setp.lt.s32 	%p29, %r9, 0;
	setp.eq.s32 	%p30, %r8, 1062207488;
	setp.lt.s32 	%p31, %r29, 0;
	selp.b32 	%r52, 0, 2146435072, %p31;
	and.b32  	%r53, %r29, 2147483647;
	setp.ne.s32 	%p32, %r53, 1071644672;
	or.b32  	%r54, %r52, -2147483648;
	selp.b32 	%r55, %r54, %r52, %p32;
	selp.b32 	%r56, %r55, %r52, %p30;
	selp.b32 	%r57, %r56, %r52, %p29;
	mov.b32 	%r58, 0;
	mov.b64 	%fd259, {%r58, %r57};
$L__BB0_18:
	setp.eq.f64 	%p33, %fd9, 0d3FF0000000000000;
	selp.f64 	%fd69, 0d3FF0000000000000, %fd259, %p33;
	ld.global.u64 	%rd52, [%rd7];
	add.s64 	%rd54, %rd52, %rd25;
	ld.f64 	%fd70, [%rd54];
	sub.f64 	%fd71, %fd70, %fd69;
	st.f64 	[%rd54], %fd71;
$L__BB0_19:
	setp.ne.s64 	%p34, %rd4, 0;
	@%p34 bra 	$L__BB0_21;
	// begin inline asm
	trap;
	// end inline asm
$L__BB0_21:
	add.s64 	%rd8, %rd4, 4;
	barrier.sync 	0;
	mov.u32 	%r59, %tid.y;
	add.s32 	%r60, %r2, %r59;
	mov.u32 	%r61, %tid.z;
	or.b32  	%r62, %r60, %r61;
	setp.ne.s32 	%p35, %r62, 0;
	@%p35 bra 	$L__BB0_24;
	mov.u32 	%r65, %nctaid.x;
	mov.u32 	%r66, %nctaid.y;
	mul.lo.s32 	%r67, %r65, %r66;
	mov.u32 	%r68, %nctaid.z;
	mul.lo.s32 	%r69, %r67, %r68;
	mov.u32 	%r70, %ctaid.y;
	add.s32 	%r71, %r1, %r70;
	mov.u32 	%r72, %ctaid.z;
	neg.s32 	%r73, %r72;
	setp.eq.s32 	%p36, %r71, %r73;
	sub.s32 	%r74, -2147483647, %r69;
	selp.b32 	%r64, %r74, 1, %p36;
	// begin inline asm
	atom.add.release.gpu.u32 %r63,[%rd8],%r64;
	// end inline asm
$L__BB0_23:
	// begin inline asm
	ld.acquire.gpu.u32 %r75,[%rd8];
	// end inline asm
	xor.b32  	%r76, %r75, %r63;
	setp.gt.s32 	%p37, %r76, -1;
	@%p37 bra 	$L__BB0_23;
$L__BB0_24:
	barrier.sync 	0;
	mov.u32 	%r78, %nctaid.x;
	mov.u32 	%r79, %nctaid.y;
	mul.lo.s32 	%r80, %r78, %r79;
	mov.u32 	%r81, %nctaid.z;
	mul.lo.s32 	%r82, %r80, %r81;
	mov.u32 	%r83, %ctaid.y;
	add.s32 	%r84, %r1, %r83;
	mov.u32 	%r85, %ctaid.z;
	neg.s32 	%r86, %r85;
	setp.eq.s32 	%p38, %r84, %r86;
	sub.s32 	%r87, -2147483647, %r82;
	selp.b32 	%r11, %r87, 1, %p38;
	mov.b32 	%r129, 0;
	mov.u32 	%r97, %ctaid.x;
$L__BB0_25:
	ld.param.u64 	%rd663, [_Z6kernelPPdS0_S0_S0__param_2];
	cvta.to.global.u64 	%rd57, %rd663;
	add.s64 	%rd9, %rd57, %rd22;
	@%p3 bra 	$L__BB0_27;
	ld.param.u64 	%rd666, [_Z6kernelPPdS0_S0_S0__param_3];
	ld.global.u64 	%rd59, [%rd9];
	mul.wide.s32 	%rd60, %r5, 8;
	add.s64 	%rd61, %rd59, %rd60;
	ld.f64 	%fd73, [%rd61+8];
	ld.f64 	%fd74, [%rd61+-8];
	add.f64 	%fd75, %fd73, %fd74;
	ld.global.u64 	%rd62, [%rd9+8];
	add.s64 	%rd63, %rd62, %rd60;
	ld.f64 	%fd76, [%rd63];
	ld.global.u64 	%rd64, [%rd9+-8];
	add.s64 	%rd65, %rd64, %rd60;
	ld.f64 	%fd77, [%rd65];
	add.f64 	%fd78, %fd76, %fd77;
	mul.f64 	%fd79, %fd78, 0d3F647AE147AE147C;
	fma.rn.f64 	%fd80, %fd75, 0d3F647AE147AE147C, %fd79;
	cvta.to.global.u64 	%rd66, %rd666;
	add.s64 	%rd68, %rd66, %rd22;
	ld.global.u64 	%rd69, [%rd68];
	add.s64 	%rd70, %rd69, %rd60;
	ld.f64 	%fd81, [%rd70];
	mul.f64 	%fd82, %fd81, 0d3F647AE147AE147C;
	mul.f64 	%fd83, %fd82, 0d3F647AE147AE147C;
	sub.f64 	%fd84, %fd80, %fd83;
	div.rn.f64 	%fd261, %fd84, 0d3F847AE147AE147C;
$L__BB0_27:
	setp.ne.s64 	%p39, %rd4, 0;
	@%p39 bra 	$L__BB0_29;
	// begin inline asm
	trap;
	// end inline asm
$L__BB0_29:
	setp.ne.s32 	%p40, %r62, 0;
	barrier.sync 	0;
	@%p40 bra 	$L__BB0_32;
	// begin inline asm
	atom.add.release.gpu.u32 %r93,[%rd8],%r11;
	// end inline asm
$L__BB0_31:
	// begin inline asm
	ld.acquire.gpu.u32 %r95,[%rd8];
	// end inline asm
	xor.b32  	%r96, %r95, %r93;
	setp.gt.s32 	%p41, %r96, -1;
	@%p41 bra 	$L__BB0_31;
$L__BB0_32:
	barrier.sync 	0;
	@%p3 bra 	$L__BB0_34;
	ld.global.u64 	%rd73, [%rd9];
	mul.wide.s32 	%rd74, %r5, 8;
	add.s64 	%rd75, %rd73, %rd74;
	st.f64 	[%rd75], %fd261;
$L__BB0_34:
	mad.lo.s32 	%r100, %r97, %r21, %r2;
	setp.ne.s32 	%p42, %r100, 42;
	@%p42 bra 	$L__BB0_36;
	ld.param.u64 	%rd664, [_Z6kernelPPdS0_S0_S0__param_2];
	cvta.to.global.u64 	%rd76, %rd664;
	ld.global.u64 	%rd77, [%rd76];
	ld.f64 	%fd85, [%rd77+312];
	st.f64 	[%rd77+320], %fd85;
	ld.global.u64 	%rd78, [%rd76+8];
	ld.f64 	%fd86, [%rd78+312];
	st.f64 	[%rd78+320], %fd86;
	ld.global.u64 	%rd79, [%rd76+16];
	ld.f64 	%fd87, [%rd79+312];
	st.f64 	[%rd79+320], %fd87;
	ld.global.u64 	%rd80, [%rd76+24];
	ld.f64 	%fd88, [%rd80+312];
	st.f64 	[%rd80+320], %fd88;
	ld.global.u64 	%rd81, [%rd76+32];
	ld.f64 	%fd89, [%rd81+312];
	st.f64 	[%rd81+320], %fd89;
	ld.global.u64 	%rd82, [%rd76+40];
	ld.f64 	%fd90, [%rd82+312];
	st.f64 	[%rd82+320], %fd90;
	ld.global.u64 	%rd83, [%rd76+48];
	ld.f64 	%fd91, [%rd83+312];
	st.f64 	[%rd83+320], %fd91;
	ld.global.u64 	%rd84, [%rd76+56];
	ld.f64 	%fd92, [%rd84+312];
	st.f64 	[%rd84+320], %fd92;
	ld.global.u64 	%rd85, [%rd76+64];
	ld.f64 	%fd93, [%rd85+312];
	st.f64 	[%rd85+320], %fd93;
	ld.global.u64 	%rd86, [%rd76+72];
	ld.f64 	%fd94, [%rd86+312];
	st.f64 	[%rd86+320], %fd94;
	ld.global.u64 	%rd87, [%rd76+80];
	ld.f64 	%fd95, [%rd87+312];
	st.f64 	[%rd87+320], %fd95;
	ld.global.u64 	%rd88, [%rd76+88];
	ld.f64 	%fd96, [%rd88+312];
	st.f64 	[%rd88+320], %fd96;
	ld.global.u64 	%rd89, [%rd76+96];
	ld.f64 	%fd97, [%rd89+312];
	st.f64 	[%rd89+320], %fd97;
	ld.global.u64 	%rd90, [%rd76+104];
	ld.f64 	%fd98, [%rd90+312];
	st.f64 	[%rd90+320], %fd98;
	ld.global.u64 	%rd91, [%rd76+112];
	ld.f64 	%fd99, [%rd91+312];
	st.f64 	[%rd91+320], %fd99;
	ld.global.u64 	%rd92, [%rd76+120];
	ld.f64 	%fd100, [%rd92+312];
	st.f64 	[%rd92+320], %fd100;
	ld.global.u64 	%rd93, [%rd76+128];
	ld.f64 	%fd101, [%rd93+312];
	st.f64 	[%rd93+320], %fd101;
	ld.global.u64 	%rd94, [%rd76+136];
	ld.f64 	%fd102, [%rd94+312];
	st.f64 	[%rd94+320], %fd102;
	ld.global.u64 	%rd95, [%rd76+144];
	ld.f64 	%fd103, [%rd95+312];
	st.f64 	[%rd95+320], %fd103;
	ld.global.u64 	%rd96, [%rd76+152];
	ld.f64 	%fd104, [%rd96+312];
	st.f64 	[%rd96+320], %fd104;
	ld.global.u64 	%rd97, [%rd76+160];
	ld.f64 	%fd105, [%rd97+312];
	st.f64 	[%rd97+320], %fd105;
	ld.global.u64 	%rd98, [%rd76+168];
	ld.f64 	%fd106, [%rd98+312];
	st.f64 	[%rd98+320], %fd106;
	ld.global.u64 	%rd99, [%rd76+176];
	ld.f64 	%fd107, [%rd99+312];
	st.f64 	[%rd99+320], %fd107;
	ld.global.u64 	%rd100, [%rd76+184];
	ld.f64 	%fd108, [%rd100+312];
	st.f64 	[%rd100+320], %fd108;
	ld.global.u64 	%rd101, [%rd76+192];
	ld.f64 	%fd109, [%rd101+312];
	st.f64 	[%rd101+320], %fd109;
	ld.global.u64 	%rd102, [%rd76+200];
	ld.f64 	%fd110, [%rd102+312];
	st.f64 	[%rd102+320], %fd110;
	ld.global.u64 	%rd103, [%rd76+208];
	ld.f64 	%fd111, [%rd103+312];
	st.f64 	[%rd103+320], %fd111;
	ld.global.u64 	%rd104, [%rd76+216];
	ld.f64 	%fd112, [%rd104+312];
	st.f64 	[%rd104+320], %fd112;
	ld.global.u64 	%rd105, [%rd76+224];
	ld.f64 	%fd113, [%rd105+312];
	st.f64 	[%rd105+320], %fd113;
	ld.global.u64 	%rd106, [%rd76+232];
	ld.f64 	%fd114, [%rd106+312];
	st.f64 	[%rd106+320], %fd114;
	ld.global.u64 	%rd107, [%rd76+240];
	ld.f64 	%fd115, [%rd107+312];
	st.f64 	[%rd107+320], %fd115;
	ld.global.u64 	%rd108, [%rd76+248];
	ld.f64 	%fd116, [%rd108+312];
	st.f64 	[%rd108+320], %fd116;
	ld.global.u64 	%rd109, [%rd76+256];
	ld.f64 	%fd117, [%rd109+312];
	st.f64 	[%rd109+320], %fd117;
	ld.global.u64 	%rd110, [%rd76+264];
	ld.f64 	%fd118, [%rd110+312];
	st.f64 	[%rd110+320], %fd118;
	ld.global.u64 	%rd111, [%rd76+272];
	ld.f64 	%fd119, [%rd111+312];
	st.f64 	[%rd111+320], %fd119;
	ld.global.u64 	%rd112, [%rd76+280];
	ld.f64 	%fd120, [%rd112+312];
	st.f64 	[%rd112+320], %fd120;
	ld.global.u64 	%rd113, [%rd76+288];
	ld.f64 	%fd121, [%rd113+312];
	st.f64 	[%rd113+320], %fd121;
	ld.global.u64 	%rd114, [%rd76+296];
	ld.f64 	%fd122, [%rd114+312];
	st.f64 	[%rd114+320], %fd122;
	ld.global.u64 	%rd115, [%rd76+304];
	ld.f64 	%fd123, [%rd115+312];
	st.f64 	[%rd115+320], %fd123;
	ld.global.u64 	%rd116, [%rd76+312];
	ld.f64 	%fd124, [%rd116+312];
	st.f64 	[%rd116+320], %fd124;
	ld.global.u64 	%rd117, [%rd76+320];
	ld.f64 	%fd125, [%rd117+312];
	st.f64 	[%rd117+320], %fd125;
	ld.global.u64 	%rd118, [%rd76+8];
	ld.f64 	%fd126, [%rd118];
	ld.global.u64 	%rd119, [%rd76];
	st.f64 	[%rd119], %fd126;
	ld.global.u64 	%rd120, [%rd76+8];
	ld.f64 	%fd127, [%rd120+8];
	ld.global.u64 	%rd121, [%rd76];
	st.f64 	[%rd121+8], %fd127;
	ld.global.u64 	%rd122, [%rd76+8];
	ld.f64 	%fd128, [%rd122+16];
	ld.global.u64 	%rd123, [%rd76];
	st.f64 	[%rd123+16], %fd128;
	ld.global.u64 	%rd124, [%rd76+8];
	ld.f64 	%fd129, [%rd124+24];
	ld.global.u64 	%rd125, [%rd76];
	st.f64 	[%rd125+24], %fd129;
	ld.global.u64 	%rd126, [%rd76+8];
	ld.f64 	%fd130, [%rd126+32];
	ld.global.u64 	%rd127, [%rd76];
	st.f64 	[%rd127+32], %fd130;
	ld.global.u64 	%rd128, [%rd76+8];
	ld.f64 	%fd131, [%rd128+40];
	ld.global.u64 	%rd129, [%rd76];
	st.f64 	[%rd129+40], %fd131;
	ld.global.u64 	%rd130, [%rd76+8];
	ld.f64 	%fd132, [%rd130+48];
	ld.global.u64 	%rd131, [%rd76];
	st.f64 	[%rd131+48], %fd132;
	ld.global.u64 	%rd132, [%rd76+8];
	ld.f64 	%fd133, [%rd132+56];
	ld.global.u64 	%rd133, [%rd76];
	st.f64 	[%rd133+56], %fd133;
	ld.global.u64 	%rd134, [%rd76+8];
	ld.f64 	%fd134, [%rd134+64];
	ld.global.u64 	%rd135, [%rd76];
	st.f64 	[%rd135+64], %fd134;
	ld.global.u64 	%rd136, [%rd76+8];
	ld.f64 	%fd135, [%rd136+72];
	ld.global.u64 	%rd137, [%rd76];
	st.f64 	[%rd137+72], %fd135;
	ld.global.u64 	%rd138, [%rd76+8];
	ld.f64 	%fd136, [%rd138+80];
	ld.global.u64 	%rd139, [%rd76];
	st.f64 	[%rd139+80], %fd136;
	ld.global.u64 	%rd140, [%rd76+8];
	ld.f64 	%fd137, [%rd140+88];
	ld.global.u64 	%rd141, [%rd76];
	st.f64 	[%rd141+88], %fd137;
	ld.global.u64 	%rd142, [%rd76+8];
	ld.f64 	%fd138, [%rd142+96];
	ld.global.u64 	%rd143, [%rd76];
	st.f64 	[%rd143+96], %fd138;
	ld.global.u64 	%rd144, [%rd76+8];
	ld.f64 	%fd139, [%rd144+104];
	ld.global.u64 	%rd145, [%rd76];
	st.f64 	[%rd145+104], %fd139;
	ld.global.u64 	%rd146, [%rd76+8];
	ld.f64 	%fd140, [%rd146+112];
	ld.global.u64 	%rd147, [%rd76];
	st.f64 	[%rd147+112], %fd140;
	ld.global.u64 	%rd148, [%rd76+8];
	ld.f64 	%fd141, [%rd148+120];
	ld.global.u64 	%rd149, [%rd76];
	st.f64 	[%rd149+120], %fd141;
	ld.global.u64 	%rd150, [%rd76+8];
	ld.f64 	%fd142, [%rd150+128];
	ld.global.u64 	%rd151, [%rd76];
	st.f64 	[%rd151+128], %fd142;
	ld.global.u64 	%rd152, [%rd76+8];
	ld.f64 	%fd143, [%rd152+136];
	ld.global.u64 	%rd153, [%rd76];
	st.f64 	[%rd153+136], %fd143;
	ld.global.u64 	%rd154, [%rd76+8];
	ld.f64 	%fd144, [%rd154+144];
	ld.global.u64 	%rd155, [%rd76];
	st.f64 	[%rd155+144], %fd144;
	ld.global.u64 	%rd156, [%rd76+8];
	ld.f64 	%fd145, [%rd156+152];
	ld.global.u64 	%rd157, [%rd76];
	st.f64 	[%rd157+152], %fd145;
	ld.global.u64 	%rd158, [%rd76+8];
	ld.f64 	%fd146, [%rd158+160];
	ld.global.u64 	%rd159, [%rd76];
	st.f64 	[%rd159+160], %fd146;
	ld.global.u64 	%rd160, [%rd76+8];
	ld.f64 	%fd147, [%rd160+168];
	ld.global.u64 	%rd161, [%rd76];
	st.f64 	[%rd161+168], %fd147;
	ld.global.u64 	%rd162, [%rd76+8];
	ld.f64 	%fd148, [%rd162+176];
	ld.global.u64 	%rd163, [%rd76];
	st.f64 	[%rd163+176], %fd148;
	ld.global.u64 	%rd164, [%rd76+8];
	ld.f64 	%fd149, [%rd164+184];
	ld.global.u64 	%rd165, [%rd76];
	st.f64 	[%rd165+184], %fd149;
	ld.global.u64 	%rd166, [%rd76+8];
	ld.f64 	%fd150, [%rd166+192];
	ld.global.u64 	%rd167, [%rd76];
	st.f64 	[%rd167+192], %fd150;
	ld.global.u64 	%rd168, [%rd76+8];
	ld.f64 	%fd151, [%rd168+200];
	ld.global.u64 	%rd169, [%rd76];
	st.f64 	[%rd169+200], %fd151;
	ld.global.u64 	%rd170, [%rd76+8];
	ld.f64 	%fd152, [%rd170+208];
	ld.global.u64 	%rd171, [%rd76];
	st.f64 	[%rd171+208], %fd152;
	ld.global.u64 	%rd172, [%rd76+8];
	ld.f64 	%fd153, [%rd172+216];
	ld.global.u64 	%rd173, [%rd76];
	st.f64 	[%rd173+216], %fd153;
	ld.global.u64 	%rd174, [%rd76+8];
	ld.f64 	%fd154, [%rd174+224];
	ld.global.u64 	%rd175, [%rd76];
	st.f64 	[%rd175+224], %fd154;
	ld.global.u64 	%rd176, [%rd76+8];
	ld.f64 	%fd155, [%rd176+232];
	ld.global.u64 	%rd177, [%rd76];
	st.f64 	[%rd177+232], %fd155;
	ld.global.u64 	%rd178, [%rd76+8];
	ld.f64 	%fd156, [%rd178+240];
	ld.global.u64 	%rd179, [%rd76];
	st.f64 	[%rd179+240], %fd156;
	ld.global.u64 	%rd180, [%rd76+8];
	ld.f64 	%fd157, [%rd180+248];
	ld.global.u64 	%rd181, [%rd76];
	st.f64 	[%rd181+248], %fd157;
	ld.global.u64 	%rd182, [%rd76+8];
	ld.f64 	%fd158, [%rd182+256];
	ld.global.u64 	%rd183, [%rd76];
	st.f64 	[%rd183+256], %fd158;
	ld.global.u64 	%rd184, [%rd76+8];
	ld.f64 	%fd159, [%rd184+264];
	ld.global.u64 	%rd185, [%rd76];
	st.f64 	[%rd185+264], %fd159;
	ld.global.u64 	%rd186, [%rd76+8];
	ld.f64 	%fd160, [%rd186+272];
	ld.global.u64 	%rd187, [%rd76];
	st.f64 	[%rd187+272], %fd160;
	ld.global.u64 	%rd188, [%rd76+8];
	ld.f64 	%fd161, [%rd188+280];
	ld.global.u64 	%rd189, [%rd76];
	st.f64 	[%rd189+280], %fd161;
	ld.global.u64 	%rd190, [%rd76+8];
	ld.f64 	%fd162, [%rd190+288];
	ld.global.u64 	%rd191, [%rd76];
	st.f64 	[%rd191+288], %fd162;
	ld.global.u64 	%rd192, [%rd76+8];
	ld.f64 	%fd163, [%rd192+296];
	ld.global.u64 	%rd193, [%rd76];
	st.f64 	[%rd193+296], %fd163;
	ld.global.u64 	%rd194, [%rd76+8];
	ld.f64 	%fd164, [%rd194+304];
	ld.global.u64 	%rd195, [%rd76];
	st.f64 	[%rd195+304], %fd164;
	ld.global.u64 	%rd196, [%rd76+8];
	ld.f64 	%fd165, [%rd196+312];
	ld.global.u64 	%rd197, [%rd76];
	st.f64 	[%rd197+312], %fd165;
	ld.global.u64 	%rd198, [%rd76+8];
	ld.f64 	%fd166, [%rd198+320];
	ld.global.u64 	%rd199, [%rd76];
	st.f64 	[%rd199+320], %fd166;
	ld.global.u64 	%rd200, [%rd76];
	ld.f64 	%fd167, [%rd200+8];
	st.f64 	[%rd200], %fd167;
	ld.global.u64 	%rd201, [%rd76+8];
	ld.f64 	%fd168, [%rd201+8];
	st.f64 	[%rd201], %fd168;
	ld.global.u64 	%rd202, [%rd76+16];
	ld.f64 	%fd169, [%rd202+8];
	st.f64 	[%rd202], %fd169;
	ld.global.u64 	%rd203, [%rd76+24];
	ld.f64 	%fd170, [%rd203+8];
	st.f64 	[%rd203], %fd170;
	ld.global.u64 	%rd204, [%rd76+32];
	ld.f64 	%fd171, [%rd204+8];
	st.f64 	[%rd204], %fd171;
	ld.global.u64 	%rd205, [%rd76+40];
	ld.f64 	%fd172, [%rd205+8];
	st.f64 	[%rd205], %fd172;
	ld.global.u64 	%rd206, [%rd76+48];
	ld.f64 	%fd173, [%rd206+8];
	st.f64 	[%rd206], %fd173;
	ld.global.u64 	%rd207, [%rd76+56];
	ld.f64 	%fd174, [%rd207+8];
	st.f64 	[%rd207], %fd174;
	ld.global.u64 	%rd208, [%rd76+64];
	ld.f64 	%fd175, [%rd208+8];
	st.f64 	[%rd208], %fd175;
	ld.global.u64 	%rd209, [%rd76+72];
	ld.f64 	%fd176, [%rd209+8];
	st.f64 	[%rd209], %fd176;
	ld.global.u64 	%rd210, [%rd76+80];
	ld.f64 	%fd177, [%rd210+8];
	st.f64 	[%rd210], %fd177;
	ld.global.u64 	%rd211, [%rd76+88];
	ld.f64 	%fd178, [%rd211+8];
	st.f64 	[%rd211], %fd178;
	ld.global.u64 	%rd212, [%rd76+96];
	ld.f64 	%fd179, [%rd212+8];
	st.f64 	[%rd212], %fd179;
	ld.global.u64 	%rd213, [%rd76+104];
	ld.f64 	%fd180, [%rd213+8];
	st.f64 	[%rd213], %fd180;
	ld.global.u64 	%rd214, [%rd76+112];
	ld.f64 	%fd181, [%rd214+8];
	st.f64 	[%rd214], %fd181;
	ld.global.u64 	%rd215, [%rd76+120];
	ld.f64 	%fd182, [%rd215+8];
	st.f64 	[%rd215], %fd182;
	ld.global.u64 	%rd216, [%rd76+128];
	ld.f64 	%fd183, [%rd216+8];
	st.f64 	[%rd216], %fd183;
	ld.global.u64 	%rd217, [%rd76+136];
	ld.f64 	%fd184, [%rd217+8];
	st.f64 	[%rd217], %fd184;
	ld.global.u64 	%rd218, [%rd76+144];
	ld.f64 	%fd185, [%rd218+8];
	st.f64 	[%rd218], %fd185;
	ld.global.u64 	%rd219, [%rd76+152];
	ld.f64 	%fd186, [%rd219+8];
	st.f64 	[%rd219], %fd186;
	ld.global.u64 	%rd220, [%rd76+160];
	ld.f64 	%fd187, [%rd220+8];
	st.f64 	[%rd220], %fd187;
	ld.global.u64 	%rd221, [%rd76+168];
	ld.f64 	%fd188, [%rd221+8];
	st.f64 	[%rd221], %fd188;
	ld.global.u64 	%rd222, [%rd76+176];
	ld.f64 	%fd189, [%rd222+8];
	st.f64 	[%rd222], %fd189;
	ld.global.u64 	%rd223, [%rd76+184];
	ld.f64 	%fd190, [%rd223+8];
	st.f64 	[%rd223], %fd190;
	ld.global.u64 	%rd224, [%rd76+192];
	ld.f64 	%fd191, [%rd224+8];
	st.f64 	[%rd224], %fd191;
	ld.global.u64 	%rd225, [%rd76+200];
	ld.f64 	%fd192, [%rd225+8];
	st.f64 	[%rd225], %fd192;
	ld.global.u64 	%rd226, [%rd76+208];
	ld.f64 	%fd193, [%rd226+8];
	st.f64 	[%rd226], %fd193;
	ld.global.u64 	%rd227, [%rd76+216];
	ld.f64 	%fd194, [%rd227+8];
	st.f64 	[%rd227], %fd194;
	ld.global.u64 	%rd228, [%rd76+224];
	ld.f64 	%fd195, [%rd228+8];
	st.f64 	[%rd228], %fd195;
	ld.global.u64 	%rd229, [%rd76+232];
	ld.f64 	%fd196, [%rd229+8];
	st.f64 	[%rd229], %fd196;
	ld.global.u64 	%rd230, [%rd76+240];
	ld.f64 	%fd197, [%rd230+8];
	st.f64 	[%rd230], %fd197;
	ld.global.u64 	%rd231, [%rd76+248];
	ld.f64 	%fd198, [%rd231+8];
	st.f64 	[%rd231], %fd198;
	ld.global.u64 	%rd232, [%rd76+256];
	ld.f64 	%fd199, [%rd232+8];
	st.f64 	[%rd232], %fd199;
	ld.global.u64 	%rd233, [%rd76+264];
	ld.f64 	%fd200, [%rd233+8];
	st.f64 	[%rd233], %fd200;
	ld.global.u64 	%rd234, [%rd76+272];
	ld.f64 	%fd201, [%rd234+8];
	st.f64 	[%rd234], %fd201;
	ld.global.u64 	%rd235, [%rd76+280];
	ld.f64 	%fd202, [%rd235+8];
	st.f64 	[%rd235], %fd202;
	ld.global.u64 	%rd236, [%rd76+288];
	ld.f64 	%fd203, [%rd236+8];
	st.f64 	[%rd236], %fd203;
	ld.global.u64 	%rd237, [%rd76+296];
	ld.f64 	%fd204, [%rd237+8];
	st.f64 	[%rd237], %fd204;
	ld.global.u64 	%rd238, [%rd76+304];
	ld.f64 	%fd205, [%rd238+8];
	st.f64 	[%rd238], %fd205;
	ld.global.u64 	%rd239, [%rd76+312];
	ld.f64 	%fd206, [%rd239+8];
	st.f64 	[%rd239], %fd206;
	ld.global.u64 	%rd240, [%rd76+320];
	ld.f64 	%fd207, [%rd240+8];
	st.f64 	[%rd240], %fd207;
	ld.global.u64 	%rd241, [%rd76+320];
	mov.b64 	%rd242, 0;
	st.u64 	[%rd241], %rd242;
	ld.global.u64 	%rd243, [%rd76+320];
	st.u64 	[%rd243+8], %rd242;
	ld.global.u64 	%rd244, [%rd76+320];
	st.u64 	[%rd244+16], %rd242;
	ld.global.u64 	%rd245, [%rd76+320];
	st.u64 	[%rd245+24], %rd242;
	ld.global.u64 	%rd246, [%rd76+320];
	st.u64 	[%rd246+32], %rd242;
	ld.global.u64 	%rd247, [%rd76+320];
	st.u64 	[%rd247+40], %rd242;
	ld.global.u64 	%rd248, [%rd76+320];
	st.u64 	[%rd248+48], %rd242;
	ld.global.u64 	%rd249, [%rd76+320];
	st.u64 	[%rd249+56], %rd242;
	ld.global.u64 	%rd250, [%rd76+320];
	st.u64 	[%rd250+64], %rd242;
	ld.global.u64 	%rd251, [%rd76+320];
	st.u64 	[%rd251+72], %rd242;
	ld.global.u64 	%rd252, [%rd76+320];
	st.u64 	[%rd252+80], %rd242;
	ld.global.u64 	%rd253, [%rd76+320];
	st.u64 	[%rd253+88], %rd242;
	ld.global.u64 	%rd254, [%rd76+320];
	st.u64 	[%rd254+96], %rd242;
	ld.global.u64 	%rd255, [%rd76+320];
	st.u64 	[%rd255+104], %rd242;
	ld.global.u64 	%rd256, [%rd76+320];
	st.u64 	[%rd256+112], %rd242;
	ld.global.u64 	%rd257, [%rd76+320];
	st.u64 	[%rd257+120], %rd242;
	ld.global.u64 	%rd258, [%rd76+320];
	st.u64 	[%rd258+128], %rd242;
	ld.global.u64 	%rd259, [%rd76+320];
	st.u64 	[%rd259+136], %rd242;
	ld.global.u64 	%rd260, [%rd76+320];
	st.u64 	[%rd260+144], %rd242;
	ld.global.u64 	%rd261, [%rd76+320];
	st.u64 	[%rd261+152], %rd242;
	ld.global.u64 	%rd262, [%rd76+320];
	st.u64 	[%rd262+160], %rd242;
	ld.global.u64 	%rd263, [%rd76+320];
	st.u64 	[%rd263+168], %rd242;
	ld.global.u64 	%rd264, [%rd76+320];
	st.u64 	[%rd264+176], %rd242;
	ld.global.u64 	%rd265, [%rd76+320];
	st.u64 	[%rd265+184], %rd242;
	ld.global.u64 	%rd266, [%rd76+320];
	st.u64 	[%rd266+192], %rd242;
	ld.global.u64 	%rd267, [%rd76+320];
	st.u64 	[%rd267+200], %rd242;
	ld.global.u64 	%rd268, [%rd76+320];
	st.u64 	[%rd268+208], %rd242;
	ld.global.u64 	%rd269, [%rd76+320];
	st.u64 	[%rd269+216], %rd242;
	ld.global.u64 	%rd270, [%rd76+320];
	st.u64 	[%rd270+224], %rd242;
	ld.global.u64 	%rd271, [%rd76+320];
	st.u64 	[%rd271+232], %rd242;
	ld.global.u64 	%rd272, [%rd76+320];
	st.u64 	[%rd272+240], %rd242;
	ld.global.u64 	%rd273, [%rd76+320];
	st.u64 	[%rd273+248], %rd242;
	ld.global.u64 	%rd274, [%rd76+320];
	st.u64 	[%rd274+256], %rd242;
	ld.global.u64 	%rd275, [%rd76+320];
	st.u64 	[%rd275+264], %rd242;
	ld.global.u64 	%rd276, [%rd76+320];
	st.u64 	[%rd276+272], %rd242;
	ld.global.u64 	%rd277, [%rd76+320];
	st.u64 	[%rd277+280], %rd242;
	ld.global.u64 	%rd278, [%rd76+320];
	st.u64 	[%rd278+288], %rd242;
	ld.global.u64 	%rd279, [%rd76+320];
	st.u64 	[%rd279+296], %rd242;
	ld.global.u64 	%rd280, [%rd76+320];
	st.u64 	[%rd280+304], %rd242;
	ld.global.u64 	%rd281, [%rd76+320];
	st.u64 	[%rd281+312], %rd242;
	ld.global.u64 	%rd282, [%rd76+320];
	st.u64 	[%rd282+320], %rd242;
$L__BB0_36:
	setp.ne.s64 	%p43, %rd4, 0;
	@%p43 bra 	$L__BB0_38;
	// begin inline asm
	trap;
	// end inline asm
$L__BB0_38:
	mov.u32 	%r104, %tid.z;
	or.b32  	%r14, %r60, %r104;
	setp.ne.s32 	%p44, %r14, 0;
	barrier.sync 	0;
	@%p44 bra 	$L__BB0_41;
	// begin inline asm
	atom.add.release.gpu.u32 %r105,[%rd8],%r11;
	// end inline asm
$L__BB0_40:
	// begin inline asm
	ld.acquire.gpu.u32 %r107,[%rd8];
	// end inline asm
	xor.b32  	%r108, %r107, %r105;
	setp.gt.s32 	%p45, %r108, -1;
	@%p45 bra 	$L__BB0_40;
$L__BB0_41:
	barrier.sync 	0;
	add.s32 	%r129, %r129, 1;
	setp.ne.s32 	%p46, %r129, 50;
	@%p46 bra 	$L__BB0_25;
	ld.param.u64 	%rd665, [_Z6kernelPPdS0_S0_S0__param_2];
	ld.param.u64 	%rd659, [_Z6kernelPPdS0_S0_S0__param_0];
	cvta.to.global.u64 	%rd285, %rd665;
	add.s64 	%rd12, %rd285, %rd22;
	cvta.to.global.u64 	%rd13, %rd659;
	@%p3 bra 	$L__BB0_44;
	mul.wide.s32 	%rd287, %r4, 8;
	add.s64 	%rd288, %rd13, %rd287;
	ld.global.u64 	%rd289, [%rd288];
	mul.wide.s32 	%rd290, %r5, 8;
	add.s64 	%rd291, %rd289, %rd290;
	ld.f64 	%fd209, [%rd291];
	mul.f64 	%fd210, %fd209, 0d3F847AE147AE147B;
	div.rn.f64 	%fd211, %fd210, 0d3FA999999999999A;
	ld.f64 	%fd212, [%rd291+-8];
	sub.f64 	%fd213, %fd209, %fd212;
	mul.f64 	%fd214, %fd211, %fd213;
	sub.f64 	%fd215, %fd209, %fd214;
	ld.global.u64 	%rd292, [%rd288+-8];
	add.s64 	%rd293, %rd292, %rd290;
	ld.f64 	%fd216, [%rd293];
	sub.f64 	%fd217, %fd209, %fd216;
	mul.f64 	%fd218, %fd211, %fd217;
	sub.f64 	%fd219, %fd215, %fd218;
	ld.global.u64 	%rd294, [%rd12];
	add.s64 	%rd295, %rd294, %rd290;
	ld.f64 	%fd220, [%rd295+8];
	ld.f64 	%fd221, [%rd295+-8];
	sub.f64 	%fd222, %fd220, %fd221;
	fma.rn.f64 	%fd223, %fd222, 0dBFB9999999999999, %fd219;
	ld.f64 	%fd224, [%rd291+8];
	add.f64 	%fd225, %fd209, %fd209;
	sub.f64 	%fd226, %fd224, %fd225;
	add.f64 	%fd227, %fd226, %fd212;
	fma.rn.f64 	%fd228, %fd227, 0d3FB47AE147AE147A, %fd223;
	ld.global.u64 	%rd296, [%rd288+8];
	add.s64 	%rd297, %rd296, %rd290;
	ld.f64 	%fd229, [%rd297];
	sub.f64 	%fd230, %fd229, %fd225;
	add.f64 	%fd231, %fd230, %fd216;
	fma.rn.f64 	%fd262, %fd231, 0d3FB47AE147AE147A, %fd228;
$L__BB0_44:
	setp.ne.s64 	%p47, %rd4, 0;
	@%p47 bra 	$L__BB0_46;
	// begin inline asm
	trap;
	// end inline asm
$L__BB0_46:
	setp.ne.s32 	%p48, %r14, 0;
	barrier.sync 	0;
	@%p48 bra 	$L__BB0_49;
	// begin inline asm
	atom.add.release.gpu.u32 %r109,[%rd8],%r11;
	// end inline asm
$L__BB0_48:
	// begin inline asm
	ld.acquire.gpu.u32 %r111,[%rd8];
	// end inline asm
	xor.b32  	%r112, %r111, %r109;
	setp.gt.s32 	%p49, %r112, -1;
	@%p49 bra 	$L__BB0_48;
$L__BB0_49:
	barrier.sync 	0;
	@%p3 bra 	$L__BB0_51;
	mul.wide.s32 	%rd300, %r4, 8;
	add.s64 	%rd301, %rd13, %rd300;
	ld.global.u64 	%rd302, [%rd301];
	mul.wide.s32 	%rd303, %r5, 8;
	add.s64 	%rd304, %rd302, %rd303;
	st.f64 	[%rd304], %fd262;
$L__BB0_51:
	setp.ne.s64 	%p50, %rd4, 0;
	@%p50 bra 	$L__BB0_53;
	// begin inline asm
	trap;
	// end inline asm
$L__BB0_53:
	setp.ne.s32 	%p51, %r14, 0;
	barrier.sync 	0;
	@%p51 bra 	$L__BB0_56;
	// begin inline asm
	atom.add.release.gpu.u32 %r113,[%rd8],%r11;
	// end inline asm
$L__BB0_55:
	// begin inline asm
	ld.acquire.gpu.u32 %r115,[%rd8];
	// end inline asm
	xor.b32  	%r116, %r115, %r113;
	setp.gt.s32 	%p52, %r116, -1;
	@%p52 bra 	$L__BB0_55;
$L__BB0_56:
	ld.param.u64 	%rd661, [_Z6kernelPPdS0_S0_S0__param_1];
	cvta.to.global.u64 	%rd307, %rd661;
	mul.wide.s32 	%rd308, %r4, 8;
	add.s64 	%rd14, %rd307, %rd308;
	barrier.sync 	0;
	@%p3 bra 	$L__BB0_58;
	ld.global.u64 	%rd309, [%rd14];
	mul.wide.s32 	%rd310, %r5, 8;
	add.s64 	%rd311, %rd309, %rd310;
	ld.f64 	%fd233, [%rd311];
	mul.f64 	%fd234, %fd233, 0d3F847AE147AE147B;
	div.rn.f64 	%fd235, %fd234, 0d3FA999999999999A;
	ld.f64 	%fd236, [%rd311+-8];
	sub.f64 	%fd237, %fd233, %fd236;
	mul.f64 	%fd238, %fd235, %fd237;
	sub.f64 	%fd239, %fd233, %fd238;
	ld.global.u64 	%rd312, [%rd14+-8];
	add.s64 	%rd313, %rd312, %rd310;
	ld.f64 	%fd240, [%rd313];
	sub.f64 	%fd241, %fd233, %fd240;
	mul.f64 	%fd242, %fd235, %fd241;
	sub.f64 	%fd243, %fd239, %fd242;
	ld.global.u64 	%rd314, [%rd12+8];
	add.s64 	%rd315, %rd314, %rd310;
	ld.f64 	%fd244, [%rd315];
	ld.global.u64 	%rd316, [%rd12+-8];
	add.s64 	%rd317, %rd316, %rd310;
	ld.f64 	%fd245, [%rd317];
	sub.f64 	%fd246, %fd244, %fd245;
	fma.rn.f64 	%fd247, %fd246, 0dBFB9999999999999, %fd243;
	ld.f64 	%fd248, [%rd311+8];
	add.f64 	%fd249, %fd233, %fd233;
	sub.f64 	%fd250, %fd248, %fd249;
	add.f64 	%fd251, %fd250, %fd236;
	fma.rn.f64 	%fd252, %fd251, 0d3FB47AE147AE147A, %fd247;
	ld.global.u64 	%rd318, [%rd14+8];
	add.s64 	%rd319, %rd318, %rd310;
	ld.f64 	%fd253, [%rd319];
	sub.f64 	%fd254, %fd253, %fd249;
	add.f64 	%fd255, %fd254, %fd240;
	fma.rn.f64 	%fd263, %fd255, 0d3FB47AE147AE147A, %fd252;
$L__BB0_58:
	setp.ne.s64 	%p53, %rd4, 0;
	@%p53 bra 	$L__BB0_60;
	// begin inline asm
	trap;
	// end inline asm
$L__BB0_60:
	setp.ne.s32 	%p54, %r14, 0;
	barrier.sync 	0;
	@%p54 bra 	$L__BB0_63;
	// begin inline asm
	atom.add.release.gpu.u32 %r117,[%rd8],%r11;
	// end inline asm
$L__BB0_62:
	// begin inline asm
	ld.acquire.gpu.u32 %r119,[%rd8];
	// end inline asm
	xor.b32  	%r120, %r119, %r117;
	setp.gt.s32 	%p55, %r120, -1;
	@%p55 bra 	$L__BB0_62;
$L__BB0_63:
	barrier.sync 	0;
	@%p3 bra 	$L__BB0_65;
	ld.global.u64 	%rd322, [%rd14];
	mul.wide.s32 	%rd323, %r5, 8;
	add.s64 	%rd324, %rd322, %rd323;
	st.f64 	[%rd324], %fd263;
$L__BB0_65:
	setp.ne.s64 	%p56, %rd4, 0;
	@%p56 bra 	$L__BB0_67;
	// begin inline asm
	trap;
	// end inline asm
$L__BB0_67:
	setp.ne.s32 	%p57, %r14, 0;
	barrier.sync 	0;
	@%p57 bra 	$L__BB0_70;
	// begin inline asm
	atom.add.release.gpu.u32 %r121,[%rd8],%r11;
	// end inline asm
$L__BB0_69:
	// begin inline asm
	ld.acquire.gpu.u32 %r123,[%rd8];
	// end inline asm
	xor.b32  	%r124, %r123, %r121;
	setp.gt.s32 	%p58, %r124, -1;
	@%p58 bra 	$L__BB0_69;
$L__BB0_70:
	mov.u32 	%r125, %ctaid.x;
	mov.u32 	%r126, %ntid.x;
	mov.u32 	%r127, %tid.x;
	mad.lo.s32 	%r128, %r125, %r126, %r127;
	setp.ne.s32 	%p59, %r128, 42;
	barrier.sync 	0;
	@%p59 bra 	$L__BB0_72;
	ld.param.u64 	%rd662, [_Z6kernelPPdS0_S0_S0__param_1];
	ld.param.u64 	%rd660, [_Z6kernelPPdS0_S0_S0__param_0];
	cvta.to.global.u64 	%rd327, %rd660;
	ld.global.u64 	%rd328, [%rd327];
	mov.b64 	%rd329, 0;
	st.u64 	[%rd328], %rd329;
	ld.global.u64 	%rd330, [%rd327];
	st.u64 	[%rd330+8], %rd329;
	ld.global.u64 	%rd331, [%rd327];
	st.u64 	[%rd331+16], %rd329;
	ld.global.u64 	%rd332, [%rd327];
	st.u64 	[%rd332+24], %rd329;
	ld.global.u64 	%rd333, [%rd327];
	st.u64 	[%rd333+32], %rd329;
	ld.global.u64 	%rd334, [%rd327];
	st.u64 	[%rd334+40], %rd329;
	ld.global.u64 	%rd335, [%rd327];
	st.u64 	[%rd335+48], %rd329;
	ld.global.u64 	%rd336, [%rd327];
	st.u64 	[%rd336+56], %rd329;
	ld.global.u64 	%rd337, [%rd327];
	st.u64 	[%rd337+64], %rd329;
	ld.global.u64 	%rd338, [%rd327];
	st.u64 	[%rd338+72], %rd329;
	ld.global.u64 	%rd339, [%rd327];
	st.u64 	[%rd339+80], %rd329;
	ld.global.u64 	%rd340, [%rd327];
	st.u64 	[%rd340+88], %rd329;
	ld.global.u64 	%rd341, [%rd327];
	st.u64 	[%rd341+96], %rd329;
	ld.global.u64 	%rd342, [%rd327];
	st.u64 	[%rd342+104], %rd329;
	ld.global.u64 	%rd343, [%rd327];
	st.u64 	[%rd343+112], %rd329;
	ld.global.u64 	%rd344, [%rd327];
	st.u64 	[%rd344+120], %rd329;
	ld.global.u64 	%rd345, [%rd327];
	st.u64 	[%rd345+128], %rd329;
	ld.global.u64 	%rd346, [%rd327];
	st.u64 	[%rd346+136], %rd329;
	ld.global.u64 	%rd347, [%rd327];
	st.u64 	[%rd347+144], %rd329;
	ld.global.u64 	%rd348, [%rd327];
	st.u64 	[%rd348+152], %rd329;
	ld.global.u64 	%rd349, [%rd327];
	st.u64 	[%rd349+160], %rd329;
	ld.global.u64 	%rd350, [%rd327];
	st.u64 	[%rd350+168], %rd329;
	ld.global.u64 	%rd351, [%rd327];
	st.u64 	[%rd351+176], %rd329;
	ld.global.u64 	%rd352, [%rd327];
	st.u64 	[%rd352+184], %rd329;
	ld.global.u64 	%rd353, [%rd327];
	st.u64 	[%rd353+192], %rd329;
	ld.global.u64 	%rd354, [%rd327];
	st.u64 	[%rd354+200], %rd329;
	ld.global.u64 	%rd355, [%rd327];
	st.u64 	[%rd355+208], %rd329;
	ld.global.u64 	%rd356, [%rd327];
	st.u64 	[%rd356+216], %rd329;
	ld.global.u64 	%rd357, [%rd327];
	st.u64 	[%rd357+224], %rd329;
	ld.global.u64 	%rd358, [%rd327];
	st.u64 	[%rd358+232], %rd329;
	ld.global.u64 	%rd359, [%rd327];
	st.u64 	[%rd359+240], %rd329;
	ld.global.u64 	%rd360, [%rd327];
	st.u64 	[%rd360+248], %rd329;
	ld.global.u64 	%rd361, [%rd327];
	st.u64 	[%rd361+256], %rd329;
	ld.global.u64 	%rd362, [%rd327];
	st.u64 	[%rd362+264], %rd329;
	ld.global.u64 	%rd363, [%rd327];
	st.u64 	[%rd363+272], %rd329;
	ld.global.u64 	%rd364, [%rd327];
	st.u64 	[%rd364+280], %rd329;
	ld.global.u64 	%rd365, [%rd327];
	st.u64 	[%rd365+288], %rd329;
	ld.global.u64 	%rd366, [%rd327];
	st.u64 	[%rd366+296], %rd329;
	ld.global.u64 	%rd367, [%rd327];
	st.u64 	[%rd367+304], %rd329;
	ld.global.u64 	%rd368, [%rd327];
	st.u64 	[%rd368+312], %rd329;
	ld.global.u64 	%rd369, [%rd327];
	st.u64 	[%rd369+320], %rd329;
	ld.global.u64 	%rd370, [%rd327];
	st.u64 	[%rd370], %rd329;
	ld.global.u64 	%rd371, [%rd327+8];
	st.u64 	[%rd371], %rd329;
	ld.global.u64 	%rd372, [%rd327+16];
	st.u64 	[%rd372], %rd329;
	ld.global.u64 	%rd373, [%rd327+24];
	st.u64 	[%rd373], %rd329;
	ld.global.u64 	%rd374, [%rd327+32];
	st.u64 	[%rd374], %rd329;
	ld.global.u64 	%rd375, [%rd327+40];
	st.u64 	[%rd375], %rd329;
	ld.global.u64 	%rd376, [%rd327+48];
	st.u64 	[%rd376], %rd329;
	ld.global.u64 	%rd377, [%rd327+56];
	st.u64 	[%rd377], %rd329;
	ld.global.u64 	%rd378, [%rd327+64];
	st.u64 	[%rd378], %rd329;
	ld.global.u64 	%rd379, [%rd327+72];
	st.u64 	[%rd379], %rd329;
	ld.global.u64 	%rd380, [%rd327+80];
	st.u64 	[%rd380], %rd329;
	ld.global.u64 	%rd381, [%rd327+88];
	st.u64 	[%rd381], %rd329;
	ld.global.u64 	%rd382, [%rd327+96];
	st.u64 	[%rd382], %rd329;
	ld.global.u64 	%rd383, [%rd327+104];
	st.u64 	[%rd383], %rd329;
	ld.global.u64 	%rd384, [%rd327+112];
	st.u64 	[%rd384], %rd329;
	ld.global.u64 	%rd385, [%rd327+120];
	st.u64 	[%rd385], %rd329;
	ld.global.u64 	%rd386, [%rd327+128];
	st.u64 	[%rd386], %rd329;
	ld.global.u64 	%rd387, [%rd327+136];
	st.u64 	[%rd387], %rd329;
	ld.global.u64 	%rd388, [%rd327+144];
	st.u64 	[%rd388], %rd329;
	ld.global.u64 	%rd389, [%rd327+152];
	st.u64 	[%rd389], %rd329;
	ld.global.u64 	%rd390, [%rd327+160];
	st.u64 	[%rd390], %rd329;
	ld.global.u64 	%rd391, [%rd327+168];
	st.u64 	[%rd391], %rd329;
	ld.global.u64 	%rd392, [%rd327+176];
	st.u64 	[%rd392], %rd329;
	ld.global.u64 	%rd393, [%rd327+184];
	st.u64 	[%rd393], %rd329;
	ld.global.u64 	%rd394, [%rd327+192];
	st.u64 	[%rd394], %rd329;
	ld.global.u64 	%rd395, [%rd327+200];
	st.u64 	[%rd395], %rd329;
	ld.global.u64 	%rd396, [%rd327+208];
	st.u64 	[%rd396], %rd329;
	ld.global.u64 	%rd397, [%rd327+216];
	st.u64 	[%rd397], %rd329;
	ld.global.u64 	%rd398, [%rd327+224];
	st.u64 	[%rd398], %rd329;
	ld.global.u64 	%rd399, [%rd327+232];
	st.u64 	[%rd399], %rd329;
	ld.global.u64 	%rd400, [%rd327+240];
	st.u64 	[%rd400], %rd329;
	ld.global.u64 	%rd401, [%rd327+248];
	st.u64 	[%rd401], %rd329;
	ld.global.u64 	%rd402, [%rd327+256];
	st.u64 	[%rd402], %rd329;
	ld.global.u64 	%rd403, [%rd327+264];
	st.u64 	[%rd403], %rd329;
	ld.global.u64 	%rd404, [%rd327+272];
	st.u64 	[%rd404], %rd329;
	ld.global.u64 	%rd405, [%rd327+280];
	st.u64 	[%rd405], %rd329;
	ld.global.u64 	%rd406, [%rd327+288];
	st.u64 	[%rd406], %rd329;
	ld.global.u64 	%rd407, [%rd327+296];
	st.u64 	[%rd407], %rd329;
	ld.global.u64 	%rd408, [%rd327+304];
	st.u64 	[%rd408], %rd329;
	ld.global.u64 	%rd409, [%rd327+312];
	st.u64 	[%rd409], %rd329;
	ld.global.u64 	%rd410, [%rd327+320];
	st.u64 	[%rd410], %rd329;
	ld.global.u64 	%rd411, [%rd327];
	st.u64 	[%rd411+320], %rd329;
	ld.global.u64 	%rd412, [%rd327+8];
	st.u64 	[%rd412+320], %rd329;
	ld.global.u64 	%rd413, [%rd327+16];
	st.u64 	[%rd413+320], %rd329;
	ld.global.u64 	%rd414, [%rd327+24];
	st.u64 	[%rd414+320], %rd329;
	ld.global.u64 	%rd415, [%rd327+32];
	st.u64 	[%rd415+320], %rd329;
	ld.global.u64 	%rd416, [%rd327+40];
	st.u64 	[%rd416+320], %rd329;
	ld.global.u64 	%rd417, [%rd327+48];
	st.u64 	[%rd417+320], %rd329;
	ld.global.u64 	%rd418, [%rd327+56];
	st.u64 	[%rd418+320], %rd329;
	ld.global.u64 	%rd419, [%rd327+64];
	st.u64 	[%rd419+320], %rd329;
	ld.global.u64 	%rd420, [%rd327+72];
	st.u64 	[%rd420+320], %rd329;
	ld.global.u64 	%rd421, [%rd327+80];
	st.u64 	[%rd421+320], %rd329;
	ld.global.u64 	%rd422, [%rd327+88];
	st.u64 	[%rd422+320], %rd329;
	ld.global.u64 	%rd423, [%rd327+96];
	st.u64 	[%rd423+320], %rd329;
	ld.global.u64 	%rd424, [%rd327+104];
	st.u64 	[%rd424+320], %rd329;
	ld.global.u64 	%rd425, [%rd327+112];
	st.u64 	[%rd425+320], %rd329;
	ld.global.u64 	%rd426, [%rd327+120];
	st.u64 	[%rd426+320], %rd329;
	ld.global.u64 	%rd427, [%rd327+128];
	st.u64 	[%rd427+320], %rd329;
	ld.global.u64 	%rd428, [%rd327+136];
	st.u64 	[%rd428+320], %rd329;
	ld.global.u64 	%rd429, [%rd327+144];
	st.u64 	[%rd429+320], %rd329;
	ld.global.u64 	%rd430, [%rd327+152];
	st.u64 	[%rd430+320], %rd329;
	ld.global.u64 	%rd431, [%rd327+160];
	st.u64 	[%rd431+320], %rd329;
	ld.global.u64 	%rd432, [%rd327+168];
	st.u64 	[%rd432+320], %rd329;
	ld.global.u64 	%rd433, [%rd327+176];
	st.u64 	[%rd433+320], %rd329;
	ld.global.u64 	%rd434, [%rd327+184];
	st.u64 	[%rd434+320], %rd329;
	ld.global.u64 	%rd435, [%rd327+192];
	st.u64 	[%rd435+320], %rd329;
	ld.global.u64 	%rd436, [%rd327+200];
	st.u64 	[%rd436+320], %rd329;
	ld.global.u64 	%rd437, [%rd327+208];
	st.u64 	[%rd437+320], %rd329;
	ld.global.u64 	%rd438, [%rd327+216];
	st.u64 	[%rd438+320], %rd329;
	ld.global.u64 	%rd439, [%rd327+224];
	st.u64 	[%rd439+320], %rd329;
	ld.global.u64 	%rd440, [%rd327+232];
	st.u64 	[%rd440+320], %rd329;
	ld.global.u64 	%rd441, [%rd327+240];
	st.u64 	[%rd441+320], %rd329;
	ld.global.u64 	%rd442, [%rd327+248];
	st.u64 	[%rd442+320], %rd329;
	ld.global.u64 	%rd443, [%rd327+256];
	st.u64 	[%rd443+320], %rd329;
	ld.global.u64 	%rd444, [%rd327+264];
	st.u64 	[%rd444+320], %rd329;
	ld.global.u64 	%rd445, [%rd327+272];
	st.u64 	[%rd445+320], %rd329;
	ld.global.u64 	%rd446, [%rd327+280];
	st.u64 	[%rd446+320], %rd329;
	ld.global.u64 	%rd447, [%rd327+288];
	st.u64 	[%rd447+320], %rd329;
	ld.global.u64 	%rd448, [%rd327+296];
	st.u64 	[%rd448+320], %rd329;
	ld.global.u64 	%rd449, [%rd327+304];
	st.u64 	[%rd449+320], %rd329;
	ld.global.u64 	%rd450, [%rd327+312];
	st.u64 	[%rd450+320], %rd329;
	ld.global.u64 	%rd451, [%rd327+320];
	st.u64 	[%rd451+320], %rd329;
	ld.global.u64 	%rd452, [%rd327+320];
	mov.b64 	%rd453, 4607182418800017408;
	st.u64 	[%rd452], %rd453;
	ld.global.u64 	%rd454, [%rd327+320];
	st.u64 	[%rd454+8], %rd453;
	ld.global.u64 	%rd455, [%rd327+320];
	st.u64 	[%rd455+16], %rd453;
	ld.global.u64 	%rd456, [%rd327+320];
	st.u64 	[%rd456+24], %rd453;
	ld.global.u64 	%rd457, [%rd327+320];
	st.u64 	[%rd457+32], %rd453;
	ld.global.u64 	%rd458, [%rd327+320];
	st.u64 	[%rd458+40], %rd453;
	ld.global.u64 	%rd459, [%rd327+320];
	st.u64 	[%rd459+48], %rd453;
	ld.global.u64 	%rd460, [%rd327+320];
	st.u64 	[%rd460+56], %rd453;
	ld.global.u64 	%rd461, [%rd327+320];
	st.u64 	[%rd461+64], %rd453;
	ld.global.u64 	%rd462, [%rd327+320];
	st.u64 	[%rd462+72], %rd453;
	ld.global.u64 	%rd463, [%rd327+320];
	st.u64 	[%rd463+80], %rd453;
	ld.global.u64 	%rd464, [%rd327+320];
	st.u64 	[%rd464+88], %rd453;
	ld.global.u64 	%rd465, [%rd327+320];
	st.u64 	[%rd465+96], %rd453;
	ld.global.u64 	%rd466, [%rd327+320];
	st.u64 	[%rd466+104], %rd453;
	ld.global.u64 	%rd467, [%rd327+320];
	st.u64 	[%rd467+112], %rd453;
	ld.global.u64 	%rd468, [%rd327+320];
	st.u64 	[%rd468+120], %rd453;
	ld.global.u64 	%rd469, [%rd327+320];
	st.u64 	[%rd469+128], %rd453;
	ld.global.u64 	%rd470, [%rd327+320];
	st.u64 	[%rd470+136], %rd453;
	ld.global.u64 	%rd471, [%rd327+320];
	st.u64 	[%rd471+144], %rd453;
	ld.global.u64 	%rd472, [%rd327+320];
	st.u64 	[%rd472+152], %rd453;
	ld.global.u64 	%rd473, [%rd327+320];
	st.u64 	[%rd473+160], %rd453;
	ld.global.u64 	%rd474, [%rd327+320];
	st.u64 	[%rd474+168], %rd453;
	ld.global.u64 	%rd475, [%rd327+320];
	st.u64 	[%rd475+176], %rd453;
	ld.global.u64 	%rd476, [%rd327+320];
	st.u64 	[%rd476+184], %rd453;
	ld.global.u64 	%rd477, [%rd327+320];
	st.u64 	[%rd477+192], %rd453;
	ld.global.u64 	%rd478, [%rd327+320];
	st.u64 	[%rd478+200], %rd453;
	ld.global.u64 	%rd479, [%rd327+320];
	st.u64 	[%rd479+208], %rd453;
	ld.global.u64 	%rd480, [%rd327+320];
	st.u64 	[%rd480+216], %rd453;
	ld.global.u64 	%rd481, [%rd327+320];
	st.u64 	[%rd481+224], %rd453;
	ld.global.u64 	%rd482, [%rd327+320];
	st.u64 	[%rd482+232], %rd453;
	ld.global.u64 	%rd483, [%rd327+320];
	st.u64 	[%rd483+240], %rd453;
	ld.global.u64 	%rd484, [%rd327+320];
	st.u64 	[%rd484+248], %rd453;
	ld.global.u64 	%rd485, [%rd327+320];
	st.u64 	[%rd485+256], %rd453;
	ld.global.u64 	%rd486, [%rd327+320];
	st.u64 	[%rd486+264], %rd453;
	ld.global.u64 	%rd487, [%rd327+320];
	st.u64 	[%rd487+272], %rd453;
	ld.global.u64 	%rd488, [%rd327+320];
	st.u64 	[%rd488+280], %rd453;
	ld.global.u64 	%rd489, [%rd327+320];
	st.u64 	[%rd489+288], %rd453;
	ld.global.u64 	%rd490, [%rd327+320];
	st.u64 	[%rd490+296], %rd453;
	ld.global.u64 	%rd491, [%rd327+320];
	st.u64 	[%rd491+304], %rd453;
	ld.global.u64 	%rd492, [%rd327+320];
	st.u64 	[%rd492+312], %rd453;
	ld.global.u64 	%rd493, [%rd327+320];
	st.u64 	[%rd493+320], %rd453;
	cvta.to.global.u64 	%rd494, %rd662;
	ld.global.u64 	%rd495, [%rd494];
	st.u64 	[%rd495], %rd329;
	ld.global.u64 	%rd496, [%rd494];
	st.u64 	[%rd496+8], %rd329;
	ld.global.u64 	%rd497, [%rd494];
	st.u64 	[%rd497+16], %rd329;
	ld.global.u64 	%rd498, [%rd494];
	st.u64 	[%rd498+24], %rd329;
	ld.global.u64 	%rd499, [%rd494];
	st.u64 	[%rd499+32], %rd329;
	ld.global.u64 	%rd500, [%rd494];
	st.u64 	[%rd500+40], %rd329;
	ld.global.u64 	%rd501, [%rd494];
	st.u64 	[%rd501+48], %rd329;
	ld.global.u64 	%rd502, [%rd494];
	st.u64 	[%rd502+56], %rd329;
	ld.global.u64 	%rd503, [%rd494];
	st.u64 	[%rd503+64], %rd329;
	ld.global.u64 	%rd504, [%rd494];
	st.u64 	[%rd504+72], %rd329;
	ld.global.u64 	%rd505, [%rd494];
	st.u64 	[%rd505+80], %rd329;
	ld.global.u64 	%rd506, [%rd494];
	st.u64 	[%rd506+88], %rd329;
	ld.global.u64 	%rd507, [%rd494];
	st.u64 	[%rd507+96], %rd329;
	ld.global.u64 	%rd508, [%rd494];
	st.u64 	[%rd508+104], %rd329;
	ld.global.u64 	%rd509, [%rd494];
	st.u64 	[%rd509+112], %rd329;
	ld.global.u64 	%rd510, [%rd494];
	st.u64 	[%rd510+120], %rd329;
	ld.global.u64 	%rd511, [%rd494];
	st.u64 	[%rd511+128], %rd329;
	ld.global.u64 	%rd512, [%rd494];
	st.u64 	[%rd512+136], %rd329;
	ld.global.u64 	%rd513, [%rd494];
	st.u64 	[%rd513+144], %rd329;
	ld.global.u64 	%rd514, [%rd494];
	st.u64 	[%rd514+152], %rd329;
	ld.global.u64 	%rd515, [%rd494];
	st.u64 	[%rd515+160], %rd329;
	ld.global.u64 	%rd516, [%rd494];
	st.u64 	[%rd516+168], %rd329;
	ld.global.u64 	%rd517, [%rd494];
	st.u64 	[%rd517+176], %rd329;
	ld.global.u64 	%rd518, [%rd494];
	st.u64 	[%rd518+184], %rd329;
	ld.global.u64 	%rd519, [%rd494];
	st.u64 	[%rd519+192], %rd329;
	ld.global.u64 	%rd520, [%rd494];
	st.u64 	[%rd520+200], %rd329;
	ld.global.u64 	%rd521, [%rd494];
	st.u64 	[%rd521+208], %rd329;
	ld.global.u64 	%rd522, [%rd494];
	st.u64 	[%rd522+216], %rd329;
	ld.global.u64 	%rd523, [%rd494];
	st.u64 	[%rd523+224], %rd329;
	ld.global.u64 	%rd524, [%rd494];
	st.u64 	[%rd524+232], %rd329;
	ld.global.u64 	%rd525, [%rd494];
	st.u64 	[%rd525+240], %rd329;
	ld.global.u64 	%rd526, [%rd494];
	st.u64 	[%rd526+248], %rd329;
	ld.global.u64 	%rd527, [%rd494];
	st.u64 	[%rd527+256], %rd329;
	ld.global.u64 	%rd528, [%rd494];
	st.u64 	[%rd528+264], %rd329;
	ld.global.u64 	%rd529, [%rd494];
	st.u64 	[%rd529+272], %rd329;
	ld.global.u64 	%rd530, [%rd494];
	st.u64 	[%rd530+280], %rd329;
	ld.global.u64 	%rd531, [%rd494];
	st.u64 	[%rd531+288], %rd329;
	ld.global.u64 	%rd532, [%rd494];
	st.u64 	[%rd532+296], %rd329;
	ld.global.u64 	%rd533, [%rd494];
	st.u64 	[%rd533+304], %rd329;
	ld.global.u64 	%rd534, [%rd494];
	st.u64 	[%rd534+312], %rd329;
	ld.global.u64 	%rd535, [%rd494];
	st.u64 	[%rd535+320], %rd329;
	ld.global.u64 	%rd536, [%rd494+320];
	st.u64 	[%rd536], %rd329;
	ld.global.u64 	%rd537, [%rd494+320];
	st.u64 	[%rd537+8], %rd329;
	ld.global.u64 	%rd538, [%rd494+320];
	st.u64 	[%rd538+16], %rd329;
	ld.global.u64 	%rd539, [%rd494+320];
	st.u64 	[%rd539+24], %rd329;
	ld.global.u64 	%rd540, [%rd494+320];
	st.u64 	[%rd540+32], %rd329;
	ld.global.u64 	%rd541, [%rd494+320];
	st.u64 	[%rd541+40], %rd329;
	ld.global.u64 	%rd542, [%rd494+320];
	st.u64 	[%rd542+48], %rd329;
	ld.global.u64 	%rd543, [%rd494+320];
	st.u64 	[%rd543+56], %rd329;
	ld.global.u64 	%rd544, [%rd494+320];
	st.u64 	[%rd544+64], %rd329;
	ld.global.u64 	%rd545, [%rd494+320];
	st.u64 	[%rd545+72], %rd329;
	ld.global.u64 	%rd546, [%rd494+320];
	st.u64 	[%rd546+80], %rd329;
	ld.global.u64 	%rd547, [%rd494+320];
	st.u64 	[%rd547+88], %rd329;
	ld.global.u64 	%rd548, [%rd494+320];
	st.u64 	[%rd548+96], %rd329;
	ld.global.u64 	%rd549, [%rd494+320];
	st.u64 	[%rd549+104], %rd329;
	ld.global.u64 	%rd550, [%rd494+320];
	st.u64 	[%rd550+112], %rd329;
	ld.global.u64 	%rd551, [%rd494+320];
	st.u64 	[%rd551+120], %rd329;
	ld.global.u64 	%rd552, [%rd494+320];
	st.u64 	[%rd552+128], %rd329;
	ld.global.u64 	%rd553, [%rd494+320];
	st.u64 	[%rd553+136], %rd329;
	ld.global.u64 	%rd554, [%rd494+320];
	st.u64 	[%rd554+144], %rd329;
	ld.global.u64 	%rd555, [%rd494+320];
	st.u64 	[%rd555+152], %rd329;
	ld.global.u64 	%rd556, [%rd494+320];
	st.u64 	[%rd556+160], %rd329;
	ld.global.u64 	%rd557, [%rd494+320];
	st.u64 	[%rd557+168], %rd329;
	ld.global.u64 	%rd558, [%rd494+320];
	st.u64 	[%rd558+176], %rd329;
	ld.global.u64 	%rd559, [%rd494+320];
	st.u64 	[%rd559+184], %rd329;
	ld.global.u64 	%rd560, [%rd494+320];
	st.u64 	[%rd560+192], %rd329;
	ld.global.u64 	%rd561, [%rd494+320];
	st.u64 	[%rd561+200], %rd329;
	ld.global.u64 	%rd562, [%rd494+320];
	st.u64 	[%rd562+208], %rd329;
	ld.global.u64 	%rd563, [%rd494+320];
	st.u64 	[%rd563+216], %rd329;
	ld.global.u64 	%rd564, [%rd494+320];
	st.u64 	[%rd564+224], %rd329;
	ld.global.u64 	%rd565, [%rd494+320];
	st.u64 	[%rd565+232], %rd329;
	ld.global.u64 	%rd566, [%rd494+320];
	st.u64 	[%rd566+240], %rd329;
	ld.global.u64 	%rd567, [%rd494+320];
	st.u64 	[%rd567+248], %rd329;
	ld.global.u64 	%rd568, [%rd494+320];
	st.u64 	[%rd568+256], %rd329;
	ld.global.u64 	%rd569, [%rd494+320];
	st.u64 	[%rd569+264], %rd329;
	ld.global.u64 	%rd570, [%rd494+320];
	st.u64 	[%rd570+272], %rd329;
	ld.global.u64 	%rd571, [%rd494+320];
	st.u64 	[%rd571+280], %rd329;
	ld.global.u64 	%rd572, [%rd494+320];
	st.u64 	[%rd572+288], %rd329;
	ld.global.u64 	%rd573, [%rd494+320];
	st.u64 	[%rd573+296], %rd329;
	ld.global.u64 	%rd574, [%rd494+320];
	st.u64 	[%rd574+304], %rd329;
	ld.global.u64 	%rd575, [%rd494+320];
	st.u64 	[%rd575+312], %rd329;
	ld.global.u64 	%rd576, [%rd494+320];
	st.u64 	[%rd576+320], %rd329;
	ld.global.u64 	%rd577, [%rd494];
	st.u64 	[%rd577], %rd329;
	ld.global.u64 	%rd578, [%rd494+8];
	st.u64 	[%rd578], %rd329;
	ld.global.u64 	%rd579, [%rd494+16];
	st.u64 	[%rd579], %rd329;
	ld.global.u64 	%rd580, [%rd494+24];
	st.u64 	[%rd580], %rd329;
	ld.global.u64 	%rd581, [%rd494+32];
	st.u64 	[%rd581], %rd329;
	ld.global.u64 	%rd582, [%rd494+40];
	st.u64 	[%rd582], %rd329;
	ld.global.u64 	%rd583, [%rd494+48];
	st.u64 	[%rd583], %rd329;
	ld.global.u64 	%rd584, [%rd494+56];
	st.u64 	[%rd584], %rd329;
	ld.global.u64 	%rd585, [%rd494+64];
	st.u64 	[%rd585], %rd329;
	ld.global.u64 	%rd586, [%rd494+72];
	st.u64 	[%rd586], %rd329;
	ld.global.u64 	%rd587, [%rd494+80];
	st.u64 	[%rd587], %rd329;
	ld.global.u64 	%rd588, [%rd494+88];
	st.u64 	[%rd588], %rd329;
	ld.global.u64 	%rd589, [%rd494+96];
	st.u64 	[%rd589], %rd329;
	ld.global.u64 	%rd590, [%rd494+104];
	st.u64 	[%rd590], %rd329;
	ld.global.u64 	%rd591, [%rd494+112];
	st.u64 	[%rd591], %rd329;
	ld.global.u64 	%rd592, [%rd494+120];
	st.u64 	[%rd592], %rd329;
	ld.global.u64 	%rd593, [%rd494+128];
	st.u64 	[%rd593], %rd329;
	ld.global.u64 	%rd594, [%rd494+136];
	st.u64 	[%rd594], %rd329;
	ld.global.u64 	%rd595, [%rd494+144];
	st.u64 	[%rd595], %rd329;
	ld.global.u64 	%rd596, [%rd494+152];
	st.u64 	[%rd596], %rd329;
	ld.global.u64 	%rd597, [%rd494+160];
	st.u64 	[%rd597], %rd329;
	ld.global.u64 	%rd598, [%rd494+168];
	st.u64 	[%rd598], %rd329;
	ld.global.u64 	%rd599, [%rd494+176];
	st.u64 	[%rd599], %rd329;
	ld.global.u64 	%rd600, [%rd494+184];
	st.u64 	[%rd600], %rd329;
	ld.global.u64 	%rd601, [%rd494+192];
	st.u64 	[%rd601], %rd329;
	ld.global.u64 	%rd602, [%rd494+200];
	st.u64 	[%rd602], %rd329;
	ld.global.u64 	%rd603, [%rd494+208];
	st.u64 	[%rd603], %rd329;
	ld.global.u64 	%rd604, [%rd494+216];
	st.u64 	[%rd604], %rd329;
	ld.global.u64 	%rd605, [%rd494+224];
	st.u64 	[%rd605], %rd329;
	ld.global.u64 	%rd606, [%rd494+232];
	st.u64 	[%rd606], %rd329;
	ld.global.u64 	%rd607, [%rd494+240];
	st.u64 	[%rd607], %rd329;
	ld.global.u64 	%rd608, [%rd494+248];
	st.u64 	[%rd608], %rd329;
	ld.global.u64 	%rd609, [%rd494+256];
	st.u64 	[%rd609], %rd329;
	ld.global.u64 	%rd610, [%rd494+264];
	st.u64 	[%rd610], %rd329;
	ld.global.u64 	%rd611, [%rd494+272];
	st.u64 	[%rd611], %rd329;
	ld.global.u64 	%rd612, [%rd494+280];
	st.u64 	[%rd612], %rd329;
	ld.global.u64 	%rd613, [%rd494+288];
	st.u64 	[%rd613], %rd329;
	ld.global.u64 	%rd614, [%rd494+296];
	st.u64 	[%rd614], %rd329;
	ld.global.u64 	%rd615, [%rd494+304];
	st.u64 	[%rd615], %rd329;
	ld.global.u64 	%rd616, [%rd494+312];
	st.u64 	[%rd616], %rd329;
	ld.global.u64 	%rd617, [%rd494+320];
	st.u64 	[%rd617], %rd329;
	ld.global.u64 	%rd618, [%rd494];
	st.u64 	[%rd618+320], %rd329;
	ld.global.u64 	%rd619, [%rd494+8];
	st.u64 	[%rd619+320], %rd329;
	ld.global.u64 	%rd620, [%rd494+16];
	st.u64 	[%rd620+320], %rd329;
	ld.global.u64 	%rd621, [%rd494+24];
	st.u64 	[%rd621+320], %rd329;
	ld.global.u64 	%rd622, [%rd494+32];
	st.u64 	[%rd622+320], %rd329;
	ld.global.u64 	%rd623, [%rd494+40];
	st.u64 	[%rd623+320], %rd329;
	ld.global.u64 	%rd624, [%rd494+48];
	st.u64 	[%rd624+320], %rd329;
	ld.global.u64 	%rd625, [%rd494+56];
	st.u64 	[%rd625+320], %rd329;
	ld.global.u64 	%rd626, [%rd494+64];
	st.u64 	[%rd626+320], %rd329;
	ld.global.u64 	%rd627, [%rd494+72];
	st.u64 	[%rd627+320], %rd329;
	ld.global.u64 	%rd628, [%rd494+80];
	st.u64 	[%rd628+320], %rd329;
	ld.global.u64 	%rd629, [%rd494+88];
	st.u64 	[%rd629+320], %rd329;
	ld.global.u64 	%rd630, [%rd494+96];
	st.u64 	[%rd630+320], %rd329;
	ld.global.u64 	%rd631, [%rd494+104];
	st.u64 	[%rd631+320], %rd329;
	ld.global.u64 	%rd632, [%rd494+112];
	st.u64 	[%rd632+320], %rd329;
	ld.global.u64 	%rd633, [%rd494+120];
	st.u64 	[%rd633+320], %rd329;
	ld.global.u64 	%rd634, [%rd494+128];
	st.u64 	[%rd634+320], %rd329;
	ld.global.u64 	%rd635, [%rd494+136];
	st.u64 	[%rd635+320], %rd329;
	ld.global.u64 	%rd636, [%rd494+144];
	st.u64 	[%rd636+320], %rd329;
	ld.global.u64 	%rd637, [%rd494+152];
	st.u64 	[%rd637+320], %rd329;
	ld.global.u64 	%rd638, [%rd494+160];
	st.u64 	[%rd638+320], %rd329;
	ld.global.u64 	%rd639, [%rd494+168];
	st.u64 	[%rd639+320], %rd329;
	ld.global.u64 	%rd640, [%rd494+176];
	st.u64 	[%rd640+320], %rd329;
	ld.global.u64 	%rd641, [%rd494+184];
	st.u64 	[%rd641+320], %rd329;
	ld.global.u64 	%rd642, [%rd494+192];
	st.u64 	[%rd642+320], %rd329;
	ld.global.u64 	%rd643, [%rd494+200];
	st.u64 	[%rd643+320], %rd329;
	ld.global.u64 	%rd644, [%rd494+208];
	st.u64 	[%rd644+320], %rd329;
	ld.global.u64 	%rd645, [%rd494+216];
	st.u64 	[%rd645+320], %rd329;
	ld.global.u64 	%rd646, [%rd494+224];
	st.u64 	[%rd646+320], %rd329;
	ld.global.u64 	%rd647, [%rd494+232];
	st.u64 	[%rd647+320], %rd329;
	ld.global.u64 	%rd648, [%rd494+240];
	st.u64 	[%rd648+320], %rd329;
	ld.global.u64 	%rd649, [%rd494+248];
	st.u64 	[%rd649+320], %rd329;
	ld.global.u64 	%rd650, [%rd494+256];
	st.u64 	[%rd650+320], %rd329;
	ld.global.u64 	%rd651, [%rd494+264];
	st.u64 	[%rd651+320], %rd329;
	ld.global.u64 	%rd652, [%rd494+272];
	st.u64 	[%rd652+320], %rd329;
	ld.global.u64 	%rd653, [%rd494+280];
	st.u64 	[%rd653+320], %rd329;
	ld.global.u64 	%rd654, [%rd494+288];
	st.u64 	[%rd654+320], %rd329;
	ld.global.u64 	%rd655, [%rd494+296];
	st.u64 	[%rd655+320], %rd329;
	ld.global.u64 	%rd656, [%rd494+304];
	st.u64 	[%rd656+320], %rd329;
	ld.global.u64 	%rd657, [%rd494+312];
	st.u64 	[%rd657+320], %rd329;
	ld.global.u64 	%rd658, [%rd494+320];
	st.u64 	[%rd658+320], %rd329;
$L__BB0_72:
	ret;

}
.func  (.param .b64 func_retval0) __internal_accurate_pow(
	.param .b64 __internal_accurate_pow_param_0
)
{
	.reg .pred 	%p<8>;
	.reg .b32 	%r<49>;
	.reg .b32 	%f<3>;
	.reg .b64 	%fd<109>;

	ld.param.f64 	%fd10, [__internal_accurate_pow_param_0];
	{
	.reg .b32 %temp; 
	mov.b64 	{%temp, %r46}, %fd10;
	}
	{
	.reg .b32 %temp; 
	mov.b64 	{%r45, %temp}, %fd10;
	}
	shr.u32 	%r47, %r46, 20;
	setp.gt.u32 	%p1, %r46, 1048575;
	@%p1 bra 	$L__BB1_2;
	mul.f64 	%fd11, %fd10, 0d4350000000000000;
	{
	.reg .b32 %temp; 
	mov.b64 	{%temp, %r46}, %fd11;
	}
	{
	.reg .b32 %temp; 
	mov.b64 	{%r45, %temp}, %fd11;
	}
	shr.u32 	%r16, %r46, 20;
	add.s32 	%r47, %r16, -54;
$L__BB1_2:
	add.s32 	%r48, %r47, -1023;
	and.b32  	%r17, %r46, -2146435073;
	or.b32  	%r18, %r17, 1072693248;
	mov.b64 	%fd107, {%r45, %r18};
	setp.lt.u32 	%p2, %r18, 1073127583;
	@%p2 bra 	$L__BB1_4;
	{
	.reg .b32 %temp; 
	mov.b64 	{%r19, %temp}, %fd107;
	}
	{
	.reg .b32 %temp; 
	mov.b64 	{%temp, %r20}, %fd107;
	}
	add.s32 	%r21, %r20, -1048576;
	mov.b64 	%fd107, {%r19, %r21};
	add.s32 	%r48, %r47, -1022;
$L__BB1_4:
	add.f64 	%fd12, %fd107, 0dBFF0000000000000;
	add.f64 	%fd13, %fd107, 0d3FF0000000000000;
	rcp.approx.ftz.f64 	%fd14, %fd13;
	neg.f64 	%fd15, %fd13;
	fma.rn.f64 	%fd16, %fd15, %fd14, 0d3FF0000000000000;
	fma.rn.f64 	%fd17, %fd16, %fd16, %fd16;
	fma.rn.f64 	%fd18, %fd17, %fd14, %fd14;
	mul.f64 	%fd19, %fd12, %fd18;
	fma.rn.f64 	%fd20, %fd12, %fd18, %fd19;
	mul.f64 	%fd21, %fd20, %fd20;
	fma.rn.f64 	%fd22, %fd21, 0d3EB0F5FF7D2CAFE2, 0d3ED0F5D241AD3B5A;
	fma.rn.f64 	%fd23, %fd22, %fd21, 0d3EF3B20A75488A3F;
	fma.rn.f64 	%fd24, %fd23, %fd21, 0d3F1745CDE4FAECD5;
	fma.rn.f64 	%fd25, %fd24, %fd21, 0d3F3C71C7258A578B;
	fma.rn.f64 	%fd26, %fd25, %fd21, 0d3F6249249242B910;
	fma.rn.f64 	%fd27, %fd26, %fd21, 0d3F89999999999DFB;
	sub.f64 	%fd28, %fd12, %fd20;
	add.f64 	%fd29, %fd28, %fd28;
	neg.f64 	%fd30, %fd20;
	fma.rn.f64 	%fd31, %fd30, %fd12, %fd29;
	mul.f64 	%fd32, %fd18, %fd31;
	fma.rn.f64 	%fd33, %fd21, %fd27, 0d3FB5555555555555;
	mov.f64 	%fd34, 0d3FB5555555555555;
	sub.f64 	%fd35, %fd34, %fd33;
	fma.rn.f64 	%fd36, %fd21, %fd27, %fd35;
	add.f64 	%fd37, %fd36, 0dBC46A4CB00B9E7B0;
	add.f64 	%fd38, %fd33, %fd37;
	sub.f64 	%fd39, %fd33, %fd38;
	add.f64 	%fd40, %fd37, %fd39;
	mul.rn.f64 	%fd41, %fd20, %fd20;
	neg.f64 	%fd42, %fd41;
	fma.rn.f64 	%fd43, %fd20, %fd20, %fd42;
	{
	.reg .b32 %temp; 
	mov.b64 	{%r22, %temp}, %fd32;
	}
	{
	.reg .b32 %temp; 
	mov.b64 	{%temp, %r23}, %fd32;
	}
	add.s32 	%r24, %r23, 1048576;
	mov.b64 	%fd44, {%r22, %r24};
	fma.rn.f64 	%fd45, %fd20, %fd44, %fd43;
	mul.rn.f64 	%fd46, %fd41, %fd20;
	neg.f64 	%fd47, %fd46;
	fma.rn.f64 	%fd48, %fd41, %fd20, %fd47;
	fma.rn.f64 	%fd49, %fd41, %fd32, %fd48;
	fma.rn.f64 	%fd50, %fd45, %fd20, %fd49;
	mul.rn.f64 	%fd51, %fd38, %fd46;
	neg.f64 	%fd52, %fd51;
	fma.rn.f64 	%fd53, %fd38, %fd46, %fd52;
	fma.rn.f64 	%fd54, %fd38, %fd50, %fd53;
	fma.rn.f64 	%fd55, %fd40, %fd46, %fd54;
	add.f64 	%fd56, %fd51, %fd55;
	sub.f64 	%fd57, %fd51, %fd56;
	add.f64 	%fd58, %fd55, %fd57;
	add.f64 	%fd59, %fd20, %fd56;
	sub.f64 	%fd60, %fd20, %fd59;
	add.f64 	%fd61, %fd56, %fd60;
	add.f64 	%fd62, %fd58, %fd61;
	add.f64 	%fd63, %fd32, %fd62;
	add.f64 	%fd64, %fd59, %fd63;
	sub.f64 	%fd65, %fd59, %fd64;
	add.f64 	%fd66, %fd63, %fd65;
	xor.b32  	%r25, %r48, -2147483648;
	mov.b32 	%r26, 1127219200;
	mov.b64 	%fd67, {%r25, %r26};
	mov.b32 	%r27, -2147483648;
	mov.b64 	%fd68, {%r27, %r26};
	sub.f64 	%fd69, %fd67, %fd68;
	fma.rn.f64 	%fd70, %fd69, 0d3FE62E42FEFA39EF, %fd64;
	fma.rn.f64 	%fd71, %fd69, 0dBFE62E42FEFA39EF, %fd70;
	sub.f64 	%fd72, %fd71, %fd64;
	sub.f64 	%fd73, %fd66, %fd72;
	fma.rn.f64 	%fd74, %fd69, 0d3C7ABC9E3B39803F, %fd73;
	add.f64 	%fd75, %fd70, %fd74;
	sub.f64 	%fd76, %fd70, %fd75;
	add.f64 	%fd77, %fd74, %fd76;
	mov.f64 	%fd78, 0d4000000000000000;
	{
	.reg .b32 %temp; 
	mov.b64 	{%temp, %r28}, %fd78;
	}
	{
	.reg .b32 %temp; 
	mov.b64 	{%r29, %temp}, %fd78;
	}
	shl.b32 	%r30, %r28, 1;
	setp.gt.u32 	%p3, %r30, -33554433;
	and.b32  	%r31, %r28, -15728641;
	selp.b32 	%r32, %r31, %r28, %p3;
	mov.b64 	%fd79, {%r29, %r32};
	mul.rn.f64 	%fd80, %fd75, %fd79;
	neg.f64 	%fd81, %fd80;
	fma.rn.f64 	%fd82, %fd75, %fd79, %fd81;
	fma.rn.f64 	%fd83, %fd77, %fd79, %fd82;
	add.f64 	%fd4, %fd80, %fd83;
	sub.f64 	%fd84, %fd80, %fd4;
	add.f64 	%fd5, %fd83, %fd84;
	fma.rn.f64 	%fd85, %fd4, 0d3FF71547652B82FE, 0d4338000000000000;
	{
	.reg .b32 %temp; 
	mov.b64 	{%r13, %temp}, %fd85;
	}
	mov.f64 	%fd86, 0dC338000000000000;
	add.rn.f64 	%fd87, %fd85, %fd86;
	fma.rn.f64 	%fd88, %fd87, 0dBFE62E42FEFA39EF, %fd4;
	fma.rn.f64 	%fd89, %fd87, 0dBC7ABC9E3B39803F, %fd88;
	fma.rn.f64 	%fd90, %fd89, 0d3E5ADE1569CE2BDF, 0d3E928AF3FCA213EA;
	fma.rn.f64 	%fd91, %fd90, %fd89, 0d3EC71DEE62401315;
	fma.rn.f64 	%fd92, %fd91, %fd89, 0d3EFA01997C89EB71;
	fma.rn.f64 	%fd93, %fd92, %fd89, 0d3F2A01A014761F65;
	fma.rn.f64 	%fd94, %fd93, %fd89, 0d3F56C16C1852B7AF;
	fma.rn.f64 	%fd95, %fd94, %fd89, 0d3F81111111122322;
	fma.rn.f64 	%fd96, %fd95, %fd89, 0d3FA55555555502A1;
	fma.rn.f64 	%fd97, %fd96, %fd89, 0d3FC5555555555511;
	fma.rn.f64 	%fd98, %fd97, %fd89, 0d3FE000000000000B;
	fma.rn.f64 	%fd99, %fd98, %fd89, 0d3FF0000000000000;
	fma.rn.f64 	%fd100, %fd99, %fd89, 0d3FF0000000000000;
	{
	.reg .b32 %temp; 
	mov.b64 	{%r14, %temp}, %fd100;
	}
	{
	.reg .b32 %temp; 
	mov.b64 	{%temp, %r15}, %fd100;
	}
	shl.b32 	%r33, %r13, 20;
	add.s32 	%r34, %r33, %r15;
	mov.b64 	%fd108, {%r14, %r34};
	{
	.reg .b32 %temp; 
	mov.b64 	{%temp, %r35}, %fd4;
	}
	mov.b32 	%f2, %r35;
	abs.f32 	%f1, %f2;
	setp.lt.f32 	%p4, %f1, 0f4086232B;
	@%p4 bra 	$L__BB1_7;
	setp.lt.f64 	%p5, %fd4, 0d0000000000000000;
	add.f64 	%fd101, %fd4, 0d7FF0000000000000;
	selp.f64 	%fd108, 0d0000000000000000, %fd101, %p5;
	setp.geu.f32 	%p6, %f1, 0f40874800;
	@%p6 bra 	$L__BB1_7;
	shr.u32 	%r36, %r13, 31;
	add.s32 	%r37, %r13, %r36;
	shr.s32 	%r38, %r37, 1;
	shl.b32 	%r39, %r38, 20;
	add.s32 	%r40, %r15, %r39;
	mov.b64 	%fd102, {%r14, %r40};
	sub.s32 	%r41, %r13, %r38;
	shl.b32 	%r42, %r41, 20;
	add.s32 	%r43, %r42, 1072693248;
	mov.b32 	%r44, 0;
	mov.b64 	%fd103, {%r44, %r43};
	mul.f64 	%fd108, %fd103, %fd102;
$L__BB1_7:
	abs.f64 	%fd104, %fd108;
	setp.eq.f64 	%p7, %fd104, 0d7FF0000000000000;
	fma.rn.f64 	%fd105, %fd108, %fd5, %fd108;
	selp.f64 	%fd106, %fd108, %fd105, %p7;
	st.param.f64 	[func_retval0], %fd106;
	ret;

}


// ===== COMPILED SASS (sm_100) =====

	.target	sm_100

	.elftype	@"ET_EXEC"


//--------------------- .note.nv.tkinfo           --------------------------
	.section	.note.nv.tkinfo,"",@"SHT_NOTE"
	.sectionflags	@"SHF_NOTE_NV_TKINFO"
	.tkinfo
        /*0018*/ 	.word	0x00000002
        /*0030*/ 	.string	""
        /*0030*/ 	.string	"ptxas"
        /*0030*/ 	.string	"Cuda compilation tools, release 13.0, V13.0.88"
        /*0030*/ 	.string	"Build cuda_13.0.r13.0/compiler.36424714_0"
        /*0030*/ 	.string	"-arch sm_100 -m 64 "



//--------------------- .note.nv.cuinfo           --------------------------
	.section	.note.nv.cuinfo,"",@"SHT_NOTE"
	.sectionflags	@"SHF_NOTE_NV_CUINFO"
        /*0018*/ 	.short	0x0002
        /*001a*/ 	.short	0x0064
        /*001c*/ 	.short	0x0082
	.zero		2


//--------------------- .nv.info                  --------------------------
	.section	.nv.info,"",@"SHT_CUDA_INFO"
	.align	4


	//----- nvinfo : EIATTR_REGCOUNT
	.align		4
        /*0000*/ 	.byte	0x04, 0x2f
        /*0002*/ 	.short	(.L_1 - .L_0)
	.align		4
.L_0:
        /*0004*/ 	.word	index@(_Z6kernelPPdS0_S0_S0_)
        /*0008*/ 	.word	0x00000028


	//----- nvinfo : EIATTR_FRAME_SIZE
	.align		4
.L_1:
        /*000c*/ 	.byte	0x04, 0x11
        /*000e*/ 	.short	(.L_3 - .L_2)
	.align		4
.L_2:
        /*0010*/ 	.word	index@($_Z6kernelPPdS0_S0_S0_$__internal_accurate_pow)
        /*0014*/ 	.word	0x00000000


	//----- nvinfo : EIATTR_FRAME_SIZE
	.align		4
.L_3:
        /*0018*/ 	.byte	0x04, 0x11
        /*001a*/ 	.short	(.L_5 - .L_4)
	.align		4
.L_4:
        /*001c*/ 	.word	index@($__internal_0_$__cuda_sm20_div_rn_f64_full)
        /*0020*/ 	.word	0x00000000


	//----- nvinfo : EIATTR_FRAME_SIZE
	.align		4
.L_5:
        /*0024*/ 	.byte	0x04, 0x11
        /*0026*/ 	.short	(.L_7 - .L_6)
	.align		4
.L_6:
        /*0028*/ 	.word	index@(_Z6kernelPPdS0_S0_S0_)
        /*002c*/ 	.word	0x00000000


	//----- nvinfo : EIATTR_MIN_STACK_SIZE
	.align		4
.L_7:
        /*0030*/ 	.byte	0x04, 0x12
        /*0032*/ 	.short	(.L_9 - .L_8)
	.align		4
.L_8:
        /*0034*/ 	.word	index@(_Z6kernelPPdS0_S0_S0_)
        /*0038*/ 	.word	0x00000000
.L_9:


//--------------------- .nv.compat                --------------------------
	.section	.nv.compat,"",@"SHT_CUDA_COMPAT_INFO"
	.align	4
        /*0000*/ 	.byte	0x02, 0x09, 0x00, 0x00, 0x02, 0x02, 0x01, 0x00, 0x02, 0x05, 0x05, 0x00, 0x03, 0x07, 0x01, 0x01
        /*0010*/ 	.byte	0x02, 0x03, 0x00, 0x00, 0x02, 0x06, 0x01, 0x00, 0x04, 0x0b, 0x08, 0x00, 0x01, 0x00, 0x00, 0x00
        /*0020*/ 	.byte	0x00, 0x00, 0x00, 0x00


//--------------------- .nv.info._Z6kernelPPdS0_S0_S0_ --------------------------
	.section	.nv.info._Z6kernelPPdS0_S0_S0_,"",@"SHT_CUDA_INFO"
	.sectionflags	@""
	.align	4


	//----- nvinfo : EIATTR_CUDA_API_VERSION
	.align		4
        /*0000*/ 	.byte	0x04, 0x37
        /*0002*/ 	.short	(.L_11 - .L_10)
.L_10:
        /*0004*/ 	.word	0x00000082


	//----- nvinfo : EIATTR_KPARAM_INFO
	.align		4
.L_11:
        /*0008*/ 	.byte	0x04, 0x17
        /*000a*/ 	.short	(.L_13 - .L_12)
.L_12:
        /*000c*/ 	.word	0x00000000
        /*0010*/ 	.short	0x0003
        /*0012*/ 	.short	0x0018
        /*0014*/ 	.byte	0x00, 0xf5, 0x21, 0x00


	//----- nvinfo : EIATTR_KPARAM_INFO
	.align		4
.L_13:
        /*0018*/ 	.byte	0x04, 0x17
        /*001a*/ 	.short	(.L_15 - .L_14)
.L_14:
        /*001c*/ 	.word	0x00000000
        /*0020*/ 	.short	0x0002
        /*0022*/ 	.short	0x0010
        /*0024*/ 	.byte	0x00, 0xf5, 0x21, 0x00


	//----- nvinfo : EIATTR_KPARAM_INFO
	.align		4
.L_15:
        /*0028*/ 	.byte	0x04, 0x17
        /*002a*/ 	.short	(.L_17 - .L_16)
.L_16:
        /*002c*/ 	.word	0x00000000
        /*0030*/ 	.short	0x0001
        /*0032*/ 	.short	0x0008
        /*0034*/ 	.byte	0x00, 0xf5, 0x21, 0x00


	//----- nvinfo : EIATTR_KPARAM_INFO
	.align		4
.L_17:
        /*0038*/ 	.byte	0x04, 0x17
        /*003a*/ 	.short	(.L_19 - .L_18)
.L_18:
        /*003c*/ 	.word	0x00000000
        /*0040*/ 	.short	0x0000
        /*0042*/ 	.short	0x0000
        /*0044*/ 	.byte	0x00, 0xf5, 0x21, 0x00


	//----- nvinfo : EIATTR_SPARSE_MMA_MASK
	.align		4
.L_19:
        /*0048*/ 	.byte	0x03, 0x50
        /*004a*/ 	.short	0x0000


	//----- nvinfo : EIATTR_MAXREG_COUNT
	.align		4
        /*004c*/ 	.byte	0x03, 0x1b
        /*004e*/ 	.short	0x00ff


	//----- nvinfo : EIATTR_NUM_BARRIERS
	.align		4
        /*0050*/ 	.byte	0x02, 0x4c
        /*0052*/ 	.byte	0x01
	.zero		1


	//----- nvinfo : EIATTR_MERCURY_ISA_VERSION
	.align		4
        /*0054*/ 	.byte	0x03, 0x5f
        /*0056*/ 	.short	0x0101


	//----- nvinfo : EIATTR_INT_WARP_WIDE_INSTR_OFFSETS
	.align		4
        /*0058*/ 	.byte	0x04, 0x31
        /*005a*/ 	.short	(.L_21 - .L_20)


	//   ....[0]....
.L_20:
        /*005c*/ 	.word	0x00001440


	//   ....[1]....
        /*0060*/ 	.word	0x00001580


	//   ....[2]....
        /*0064*/ 	.word	0x00001b10


	//   ....[3]....
        /*0068*/ 	.word	0x00001bd0


	//   ....[4]....
        /*006c*/ 	.word	0x00003c90


	//   ....[5]....
        /*0070*/ 	.word	0x00003d50


	//   ....[6]....
        /*0074*/ 	.word	0x000042f0


	//   ....[7]....
        /*0078*/ 	.word	0x000043b0


	//   ....[8]....
        /*007c*/ 	.word	0x00004560


	//   ....[9]....
        /*0080*/ 	.word	0x00004620


	//   ....[10]....
        /*0084*/ 	.word	0x00004b90


	//   ....[11]....
        /*0088*/ 	.word	0x00004c50


	//   ....[12]....
        /*008c*/ 	.word	0x00004df0


	//   ....[13]....
        /*0090*/ 	.word	0x00004eb0


	//----- nvinfo : EIATTR_COOP_GROUP_MASK_REGIDS
	.align		4
.L_21:
        /*0094*/ 	.byte	0x04, 0x29
        /*0096*/ 	.short	(.L_23 - .L_22)


	//   ....[0]....
.L_22:
        /*0098*/ 	.word	0xffffffff


	//   ....[1]....
        /*009c*/ 	.word	0xffffffff


	//   ....[2]....
        /*00a0*/ 	.word	0xffffffff


	//   ....[3]....
        /*00a4*/ 	.word	0xffffffff


	//   ....[4]....
        /*00a8*/ 	.word	0xffffffff


	//   ....[5]....
        /*00ac*/ 	.word	0xffffffff


	//   ....[6]....
        /*00b0*/ 	.word	0xffffffff


	//   ....[7]....
        /*00b4*/ 	.word	0xffffffff


	//   ....[8]....
        /*00b8*/ 	.word	0xffffffff


	//   ....[9]....
        /*00bc*/ 	.word	0xffffffff


	//   ....[10]....
        /*00c0*/ 	.word	0xffffffff


	//   ....[11]....
        /*00c4*/ 	.word	0xffffffff


	//   ....[12]....
        /*00c8*/ 	.word	0xffffffff


	//   ....[13]....
        /*00cc*/ 	.word	0xffffffff


	//   ....[14]....
        /*00d0*/ 	.word	0x05000006


	//   ....[15]....
        /*00d4*/ 	.word	0x05000006


	//   ....[16]....
        /*00d8*/ 	.word	0x05000006


	//   ....[17]....
        /*00dc*/ 	.word	0x05000006


	//   ....[18]....
        /*00e0*/ 	.word	0x05000006


	//   ....[19]....
        /*00e4*/ 	.word	0x05000006


	//   ....[20]....
        /*00e8*/ 	.word	0x05000006


	//   ....[21]....
        /*00ec*/ 	.word	0x05000006


	//   ....[22]....
        /*00f0*/ 	.word	0x05000006


	//   ....[23]....
        /*00f4*/ 	.word	0x05000006


	//   ....[24]....
        /*00f8*/ 	.word	0x05000006


	//   ....[25]....
        /*00fc*/ 	.word	0x05000006


	//   ....[26]....
        /*0100*/ 	.word	0x05000006


	//----- nvinfo : EIATTR_COOP_GROUP_INSTR_OFFSETS
	.align		4
.L_23:
        /*0104*/ 	.byte	0x04, 0x28
        /*0106*/ 	.short	(.L_25 - .L_24)


	//   ....[0]....
.L_24:
        /*0108*/ 	.word	0x000013a0


	//   ....[1]....
        /*010c*/ 	.word	0x00001630


	//   ....[2]....
        /*0110*/ 	.word	0x00001ad0


	//   ....[3]....
        /*0114*/ 	.word	0x00001c80


	//   ....[4]....
        /*0118*/ 	.word	0x00003c50


	//   ....[5]....
        /*011c*/ 	.word	0x00003e00


	//   ....[6]....
        /*0120*/ 	.word	0x000042b0


	//   ....[7]....
        /*0124*/ 	.word	0x00004460


	//   ....[8]....
        /*0128*/ 	.word	0x00004510


	//   ....[9]....
        /*012c*/ 	.word	0x000046e0


	//   ....[10]....
        /*0130*/ 	.word	0x00004b50


	//   ....[11]....
        /*0134*/ 	.word	0x00004d00


	//   ....[12]....
        /*0138*/ 	.word	0x00004d90


	//   ....[13]....
        /*013c*/ 	.word	0x00004f90


	//   ....[14]....
        /*0140*/ 	.word	0x00007980


	//   ....[15]....
        /*0144*/ 	.word	0x00007a40


	//   ....[16]....
        /*0148*/ 	.word	0x00007b00


	//   ....[17]....
        /*014c*/ 	.word	0x00007bc0


	//   ....[18]....
        /*0150*/ 	.word	0x00007c80


	//   ....[19]....
        /*0154*/ 	.word	0x00007d40


	//   ....[20]....
        /*0158*/ 	.word	0x00007e00


	//   ....[21]....
        /*015c*/ 	.word	0x00007ec0


	//   ....[22]....
        /*0160*/ 	.word	0x00007f80


	//   ....[23]....
        /*0164*/ 	.word	0x00008040


	//   ....[24]....
        /*0168*/ 	.word	0x00008100


	//   ....[25]....
        /*016c*/ 	.word	0x000081c0


	//   ....[26]....
        /*0170*/ 	.word	0x00008280


	//----- nvinfo : EIATTR_VRC_CTA_INIT_COUNT
	.align		4
.L_25:
        /*0174*/ 	.byte	0x02, 0x4a
	.zero		1
	.zero		1


	//----- nvinfo : EIATTR_EXIT_INSTR_OFFSETS
	.align		4
        /*0178*/ 	.byte	0x04, 0x1c
        /*017a*/ 	.short	(.L_27 - .L_26)


	//   ....[0]....
.L_26:
        /*017c*/ 	.word	0x00004fa0


	//   ....[1]....
        /*0180*/ 	.word	0x000078f0


	//----- nvinfo : EIATTR_CRS_STACK_SIZE
	.align		4
.L_27:
        /*0184*/ 	.byte	0x04, 0x1e
        /*0186*/ 	.short	(.L_29 - .L_28)
.L_28:
        /*0188*/ 	.word	0x00000000


	//----- nvinfo : EIATTR_CBANK_PARAM_SIZE
	.align		4
.L_29:
        /*018c*/ 	.byte	0x03, 0x19
        /*018e*/ 	.short	0x0020


	//----- nvinfo : EIATTR_PARAM_CBANK
	.align		4
        /*0190*/ 	.byte	0x04, 0x0a
        /*0192*/ 	.short	(.L_31 - .L_30)
	.align		4
.L_30:
        /*0194*/ 	.word	index@(.nv.constant0._Z6kernelPPdS0_S0_S0_)
        /*0198*/ 	.short	0x0380
        /*019a*/ 	.short	0x0020


	//----- nvinfo : EIATTR_SW_WAR
	.align		4
.L_31:
        /*019c*/ 	.byte	0x04, 0x36
        /*019e*/ 	.short	(.L_33 - .L_32)
.L_32:
        /*01a0*/ 	.word	0x00000008
.L_33:


//--------------------- .nv.callgraph             --------------------------
	.section	.nv.callgraph,"",@"SHT_CUDA_CALLGRAPH"
	.align	4
	.sectionentsize	8
	.align		4
        /*0000*/ 	.word	0x00000000
	.align		4
        /*0004*/ 	.word	0xffffffff
	.align		4
        /*0008*/ 	.word	0x00000000
	.align		4
        /*000c*/ 	.word	0xfffffffe
	.align		4
        /*0010*/ 	.word	0x00000000
	.align		4
        /*0014*/ 	.word	0xfffffffd
	.align		4
        /*0018*/ 	.word	0x00000000
	.align		4
        /*001c*/ 	.word	0xfffffffc


//--------------------- .text._Z6kernelPPdS0_S0_S0_ --------------------------
	.section	.text._Z6kernelPPdS0_S0_S0_,"ax",@progbits
	.align	128
        .global         _Z6kernelPPdS0_S0_S0_
        .type           _Z6kernelPPdS0_S0_S0_,@function
        .size           _Z6kernelPPdS0_S0_S0_,(.L_x_127 - _Z6kernelPPdS0_S0_S0_)
        .other          _Z6kernelPPdS0_S0_S0_,@"STO_CUDA_ENTRY STV_DEFAULT"
_Z6kernelPPdS0_S0_S0_:
.text._Z6kernelPPdS0_S0_S0_:
[----:B------:R-:W-:Y:S01]  /*0000*/  LDC R1, c[0x0][0x37c] ;  /* 0x0000df00ff017b82 */ /* 0x000fe20000000800 */
[----:B------:R-:W0:Y:S07]  /*0010*/  S2R R27, SR_TID.X ;  /* 0x00000000001b7919 */ /* 0x000e2e0000002100 */
[----:B------:R-:W0:Y:S01]  /*0020*/  S2UR UR12, SR_CTAID.X ;  /* 0x00000000000c79c3 */ /* 0x000e220000002500 */
[----:B------:R-:W-:-:S05]  /*0030*/  CS2R.32 R26, SR_CgaSize ;  /* 0x00000000001a7805 */ /* 0x000fca0000008a00 */
[----:B------:R-:W-:-:S05]  /*0040*/  IMAD R26, R26, -0xa0, RZ ;  /* 0xffffff601a1a7824 */ /* 0x000fca00078e02ff */
[----:B------:R-:W-:-:S14]  /*0050*/  R2UR UR13, R26 ;  /* 0x000000001a0d72ca */ /* 0x000fdc00000e0000 */
[----:B------:R-:W1:Y:S01]  /*0060*/  LDCU UR13, c[0x0][UR13+0x258] ;  /* 0x00004b000d0d77ac */ /* 0x000e620008000800 */
[----:B------:R-:W-:Y:S01]  /*0070*/  BSSY.RECONVERGENT B0, `(.L_x_0) ;  /* 0x000012b000007945 */ /* 0x000fe20003800200 */
[----:B------:R-:W-:-:S05]  /*0080*/  CS2R.32 R26, SR_CgaSize ;  /* 0x00000000001a7805 */ /* 0x000fca0000008a00 */
[----:B------:R-:W-:-:S05]  /*0090*/  IMAD R26, R26, -0xa0, RZ ;  /* 0xffffff601a1a7824 */ /* 0x000fca00078e02ff */
[----:B------:R-:W-:-:S14]  /*00a0*/  R2UR UR14, R26 ;  /* 0x000000001a0e72ca */ /* 0x000fdc00000e0000 */
[----:B------:R-:W2:Y:S01]  /*00b0*/  LDCU UR14, c[0x0][UR14+0x254] ;  /* 0x00004a800e0e77ac */ /* 0x000ea20008000800 */
[----:B------:R-:W0:Y:S01]  /*00c0*/  LDC R26, c[0x0][0x360] ;  /* 0x0000d800ff1a7b82 */ /* 0x000e220000000800 */
[----:B------:R-:W3:Y:S01]  /*00d0*/  LDCU.64 UR10, c[0x0][0x358] ;  /* 0x00006b00ff0a77ac */ /* 0x000ee20008000a00 */
[----:B-1----:R-:W-:Y:S02]  /*00e0*/  IMAD.U32 R14, RZ, RZ, UR13 ;  /* 0x0000000dff0e7e24 */ /* 0x002fe4000f8e00ff */
[----:B--2---:R-:W-:Y:S02]  /*00f0*/  IMAD.U32 R15, RZ, RZ, UR14 ;  /* 0x0000000eff0f7e24 */ /* 0x004fe4000f8e00ff */
[----:B0-----:R-:W-:-:S04]  /*0100*/  IMAD R3, R26, UR12, R27 ;  /* 0x0000000c1a037c24 */ /* 0x001fc8000f8e021b */
[----:B------:R-:W-:-:S05]  /*0110*/  IMAD.HI R4, R3, 0x63e7063f, RZ ;  /* 0x63e7063f03047827 */ /* 0x000fca00078e02ff */
[----:B------:R-:W-:-:S04]  /*0120*/  SHF.R.U32.HI R5, RZ, 0x1f, R4 ;  /* 0x0000001fff057819 */ /* 0x000fc80000011604 */
[----:B------:R-:W-:-:S05]  /*0130*/  LEA.HI.SX32 R4, R4, R5, 0x1c ;  /* 0x0000000504047211 */ /* 0x000fca00078fe2ff */
[----:B------:R-:W-:-:S05]  /*0140*/  IMAD R0, R4, -0x29, R3 ;  /* 0xffffffd704007824 */ /* 0x000fca00078e0203 */
[----:B------:R-:W-:-:S04]  /*0150*/  ISETP.NE.AND P0, PT, R0, 0x28, PT ;  /* 0x000000280000780c */ /* 0x000fc80003f05270 */
[----:B------:R-:W-:-:S13]  /*0160*/  ISETP.EQ.OR P0, PT, R0, RZ, !P0 ;  /* 0x000000ff0000720c */ /* 0x000fda0004702670 */
[----:B------:R-:W-:-:S05]  /*0170*/  @!P0 VIADD R2, R3, 0x28 ;  /* 0x0000002803028836 */ /* 0x000fca0000000000 */
[----:B------:R-:W-:-:S04]  /*0180*/  ISETP.LT.U32.OR P0, PT, R2, 0x51, P0 ;  /* 0x000000510200780c */ /* 0x000fc80000701470 */
[----:B------:R-:W-:-:S13]  /*0190*/  ISETP.GT.OR P0, PT, R3, 0x667, P0 ;  /* 0x000006670300780c */ /* 0x000fda0000704670 */
[----:B---3--:R-:W-:Y:S05]  /*01a0*/  @P0 BRA `(.L_x_1) ;  /* 0x00000010005c0947 */ /* 0x008fea0003800000 */
[----:B------:R-:W0:Y:S01]  /*01b0*/  LDC.64 R12, c[0x0][0x380] ;  /* 0x0000e000ff0c7b82 */ /* 0x000e220000000a00 */
[----:B------:R-:W1:Y:S01]  /*01c0*/  MUFU.RCP64H R11, 0.099999964237213134766 ;  /* 0x3fb99999000b7908 */ /* 0x000e620000001800 */
[----:B------:R-:W-:Y:S02]  /*01d0*/  HFMA2 R20, -RZ, RZ, -0.0027332305908203125, -0.002735137939453125 ;  /* 0x9999999aff147431 */ /* 0x000fe400000001ff */
[----:B------:R-:W-:Y:S02]  /*01e0*/  IMAD.MOV.U32 R21, RZ, RZ, 0x3fb99999 ;  /* 0x3fb99999ff157424 */ /* 0x000fe400078e00ff */
[----:B------:R-:W-:Y:S02]  /*01f0*/  IMAD.MOV.U32 R10, RZ, RZ, 0x1 ;  /* 0x00000001ff0a7424 */ /* 0x000fe400078e00ff */
[----:B------:R-:W2:Y:S01]  /*0200*/  LDC.64 R28, c[0x0][0x388] ;  /* 0x0000e200ff1c7b82 */ /* 0x000ea20000000a00 */
[----:B0-----:R-:W-:-:S05]  /*0210*/  IMAD.WIDE R12, R4, 0x8, R12 ;  /* 0x00000008040c7825 */ /* 0x001fca00078e020c */
[----:B------:R-:W3:Y:S01]  /*0220*/  LDG.E.64 R2, desc[UR10][R12.64] ;  /* 0x0000000a0c027981 */ /* 0x000ee2000c1e1b00 */
[----:B-1----:R-:W-:-:S08]  /*0230*/  DFMA R16, R10, -R20, 1 ;  /* 0x3ff000000a10742b */ /* 0x002fd00000000814 */
[----:B------:R-:W-:Y:S01]  /*0240*/  DFMA R16, R16, R16, R16 ;  /* 0x000000101010722b */ /* 0x000fe20000000010 */
[----:B---3--:R-:W-:-:S05]  /*0250*/  IMAD.WIDE R2, R0, 0x8, R2 ;  /* 0x0000000800027825 */ /* 0x008fca00078e0202 */
[----:B------:R-:W3:Y:S04]  /*0260*/  LD.E.64 R6, desc[UR10][R2.64+0x8] ;  /* 0x0000080a02067980 */ /* 0x000ee8000c101b00 */
[----:B------:R-:W3:Y:S01]  /*0270*/  LD.E.64 R8, desc[UR10][R2.64+-0x8] ;  /* 0xfffff80a02087980 */ /* 0x000ee2000c101b00 */
[----:B------:R-:W-:Y:S01]  /*0280*/  DFMA R10, R10, R16, R10 ;  /* 0x000000100a0a722b */ /* 0x000fe2000000000a */
[----:B------:R-:W-:Y:S01]  /*0290*/  BSSY.RECONVERGENT B2, `(.L_x_2) ;  /* 0x0000012000027945 */ /* 0x000fe20003800200 */
[----:B--2---:R-:W-:-:S06]  /*02a0*/  IMAD.WIDE R28, R4, 0x8, R28 ;  /* 0x00000008041c7825 */ /* 0x004fcc00078e021c */
[----:B------:R-:W-:-:S08]  /*02b0*/  DFMA R18, R10, -R20, 1 ;  /* 0x3ff000000a12742b */ /* 0x000fd00000000814 */
[----:B------:R-:W-:Y:S02]  /*02c0*/  DFMA R10, R10, R18, R10 ;  /* 0x000000120a0a722b */ /* 0x000fe4000000000a */
[----:B---3--:R-:W-:-:S08]  /*02d0*/  DADD R16, R6, -R8 ;  /* 0x0000000006107229 */ /* 0x008fd00000000808 */
[----:B------:R-:W-:Y:S02]  /*02e0*/  DMUL R6, R16, R10 ;  /* 0x0000000a10067228 */ /* 0x000fe40000000000 */
[----:B------:R-:W-:-:S06]  /*02f0*/  FSETP.GEU.AND P2, PT, |R17|, 6.5827683646048100446e-37, PT ;  /* 0x036000001100780b */ /* 0x000fcc0003f4e200 */
[----:B------:R-:W-:-:S08]  /*0300*/  DFMA R2, R6, -R20, R16 ;  /* 0x800000140602722b */ /* 0x000fd00000000010 */
[----:B------:R-:W-:-:S10]  /*0310*/  DFMA R10, R10, R2, R6 ;  /* 0x000000020a0a722b */ /* 0x000fd40000000006 */
[----:B------:R-:W-:-:S05]  /*0320*/  FFMA R2, RZ, 1.4499999284744262695, R11 ;  /* 0x3fb99999ff027823 */ /* 0x000fca000000000b */
[----:B------:R-:W-:-:S13]  /*0330*/  FSETP.GT.AND P1, PT, |R2|, 1.469367938527859385e-39, PT ;  /* 0x001000000200780b */ /* 0x000fda0003f24200 */
[----:B------:R-:W-:Y:S05]  /*0340*/  @P1 BRA P2, `(.L_x_3) ;  /* 0x0000000000181947 */ /* 0x000fea0001000000 */
[----:B------:R-:W-:Y:S01]  /*0350*/  IMAD.MOV.U32 R18, RZ, RZ, -0x66666666 ;  /* 0x9999999aff127424 */ /* 0x000fe200078e00ff */
[----:B------:R-:W-:Y:S02]  /*0360*/  MOV R21, 0x3fb99999 ;  /* 0x3fb9999900157802 */ /* 0x000fe40000000f00 */
[----:B------:R-:W-:-:S07]  /*0370*/  MOV R30, 0x390 ;  /* 0x00000390001e7802 */ /* 0x000fce0000000f00 */
[----:B------:R-:W-:Y:S05]  /*0380*/  CALL.REL.NOINC `($__internal_0_$__cuda_sm20_div_rn_f64_full) ;  /* 0x0000007c00d07944 */ /* 0x000fea0003c00000 */
[----:B------:R-:W-:Y:S02]  /*0390*/  IMAD.MOV.U32 R10, RZ, RZ, R6 ;  /* 0x000000ffff0a7224 */ /* 0x000fe400078e0006 */
[----:B------:R-:W-:-:S07]  /*03a0*/  IMAD.MOV.U32 R11, RZ, RZ, R5 ;  /* 0x000000ffff0b7224 */ /* 0x000fce00078e0005 */
.L_x_3:
[----:B------:R-:W-:Y:S05]  /*03b0*/  BSYNC.RECONVERGENT B2 ;  /* 0x0000000000027941 */ /* 0x000fea0003800200 */
.L_x_2:
[----:B------:R-:W2:Y:S04]  /*03c0*/  LDG.E.64 R2, desc[UR10][R28.64+0x8] ;  /* 0x0000080a1c027981 */ /* 0x000ea8000c1e1b00 */
[----:B------:R-:W3:Y:S01]  /*03d0*/  LDG.E.64 R8, desc[UR10][R28.64+-0x8] ;  /* 0xfffff80a1c087981 */ /* 0x000ee2000c1e1b00 */
[----:B------:R-:W0:Y:S01]  /*03e0*/  MUFU.RCP64H R17, 0.099999964237213134766 ;  /* 0x3fb9999900117908 */ /* 0x000e220000001800 */
[----:B------:R-:W-:Y:S02]  /*03f0*/  IMAD.MOV.U32 R16, RZ, RZ, 0x1 ;  /* 0x00000001ff107424 */ /* 0x000fe400078e00ff */
[----:B--2---:R-:W-:-:S04]  /*0400*/  IMAD.WIDE R6, R0, 0x8, R2 ;  /* 0x0000000800067825 */ /* 0x004fc800078e0202 */
[----:B---3--:R-:W-:Y:S02]  /*0410*/  IMAD.WIDE R8, R0, 0x8, R8 ;  /* 0x0000000800087825 */ /* 0x008fe400078e0208 */
[----:B------:R-:W2:Y:S04]  /*0420*/  LD.E.64 R6, desc[UR10][R6.64] ;  /* 0x0000000a06067980 */ /* 0x000ea8000c101b00 */
[----:B------:R-:W2:Y:S01]  /*0430*/  LD.E.64 R8, desc[UR10][R8.64] ;  /* 0x0000000a08087980 */ /* 0x000ea2000c101b00 */
[----:B------:R-:W-:Y:S01]  /*0440*/  IMAD.MOV.U32 R2, RZ, RZ, -0x66666666 ;  /* 0x9999999aff027424 */ /* 0x000fe200078e00ff */
[----:B------:R-:W-:Y:S01]  /*0450*/  MOV R3, 0x3fb99999 ;  /* 0x3fb9999900037802 */ /* 0x000fe20000000f00 */
[----:B------:R-:W-:Y:S05]  /*0460*/  BSSY.RECONVERGENT B2, `(.L_x_4) ;  /* 0x0000013000027945 */ /* 0x000fea0003800200 */
[----:B0-----:R-:W-:-:S08]  /*0470*/  DFMA R18, R16, -R2, 1 ;  /* 0x3ff000001012742b */ /* 0x001fd00000000802 */
[----:B------:R-:W-:-:S08]  /*0480*/  DFMA R18, R18, R18, R18 ;  /* 0x000000121212722b */ /* 0x000fd00000000012 */
[----:B------:R-:W-:-:S08]  /*0490*/  DFMA R18, R16, R18, R16 ;  /* 0x000000121012722b */ /* 0x000fd00000000010 */
[----:B------:R-:W-:-:S08]  /*04a0*/  DFMA R20, R18, -R2, 1 ;  /* 0x3ff000001214742b */ /* 0x000fd00000000802 */
[----:B------:R-:W-:Y:S02]  /*04b0*/  DFMA R20, R18, R20, R18 ;  /* 0x000000141214722b */ /* 0x000fe40000000012 */
[----:B--2---:R-:W-:-:S08]  /*04c0*/  DADD R16, R6, -R8 ;  /* 0x0000000006107229 */ /* 0x004fd00000000808 */
        /* <DEDUP_REMOVED lines=8> */
[----:B------:R-:W-:Y:S01]  /*0550*/  MOV R30, 0x580 ;  /* 0x00000580001e7802 */ /* 0x000fe20000000f00 */
[----:B------:R-:W-:-:S07]  /*0560*/  IMAD.MOV.U32 R21, RZ, RZ, 0x3fb99999 ;  /* 0x3fb99999ff157424 */ /* 0x000fce00078e00ff */
[----:B------:R-:W-:Y:S05]  /*0570*/  CALL.REL.NOINC `($__internal_0_$__cuda_sm20_div_rn_f64_full) ;  /* 0x0000007c00547944 */ /* 0x000fea0003c00000 */
[----:B------:R-:W-:-:S07]  /*0580*/  MOV R7, R5 ;  /* 0x0000000500077202 */ /* 0x000fce0000000f00 */
.L_x_5:
[----:B------:R-:W-:Y:S05]  /*0590*/  BSYNC.RECONVERGENT B2 ;  /* 0x0000000000027941 */ /* 0x000fea0003800200 */
.L_x_4:
[----:B------:R-:W0:Y:S02]  /*05a0*/  LDC.64 R2, c[0x0][0x398] ;  /* 0x0000e600ff027b82 */ /* 0x000e240000000a00 */
[----:B0-----:R-:W-:-:S05]  /*05b0*/  IMAD.WIDE R2, R4, 0x8, R2 ;  /* 0x0000000804027825 */ /* 0x001fca00078e0202 */
[----:B------:R-:W2:Y:S01]  /*05c0*/  LDG.E.64 R8, desc[UR10][R2.64] ;  /* 0x0000000a02087981 */ /* 0x000ea2000c1e1b00 */
[----:B------:R-:W-:Y:S01]  /*05d0*/  DADD R6, R6, R10 ;  /* 0x0000000006067229 */ /* 0x000fe2000000000a */
[----:B--2---:R-:W-:-:S06]  /*05e0*/  IMAD.WIDE R8, R0, 0x8, R8 ;  /* 0x0000000800087825 */ /* 0x004fcc00078e0208 */
[----:B------:R0:W-:Y:S04]  /*05f0*/  ST.E.64 desc[UR10][R8.64], R6 ;  /* 0x0000000608007985 */ /* 0x0001e8000c101b0a */
[----:B------:R-:W2:Y:S01]  /*0600*/  LDG.E.64 R10, desc[UR10][R2.64] ;  /* 0x0000000a020a7981 */ /* 0x000ea2000c1e1b00 */
[----:B------:R-:W1:Y:S01]  /*0610*/  MUFU.RCP64H R19, 0.0099999979138374328613 ;  /* 0x3f847ae100137908 */ /* 0x000e620000001800 */
[----:B------:R-:W-:Y:S02]  /*0620*/  IMAD.MOV.U32 R22, RZ, RZ, 0x47ae147b ;  /* 0x47ae147bff167424 */ /* 0x000fe400078e00ff */
[----:B------:R-:W-:Y:S02]  /*0630*/  IMAD.MOV.U32 R23, RZ, RZ, 0x3f847ae1 ;  /* 0x3f847ae1ff177424 */ /* 0x000fe400078e00ff */
[----:B------:R-:W-:-:S06]  /*0640*/  IMAD.MOV.U32 R18, RZ, RZ, 0x1 ;  /* 0x00000001ff127424 */ /* 0x000fcc00078e00ff */
[----:B-1----:R-:W-:-:S08]  /*0650*/  DFMA R20, R18, -R22, 1 ;  /* 0x3ff000001214742b */ /* 0x002fd00000000816 */
[----:B------:R-:W-:Y:S01]  /*0660*/  DFMA R20, R20, R20, R20 ;  /* 0x000000141414722b */ /* 0x000fe20000000014 */
[----:B--2---:R-:W-:-:S05]  /*0670*/  IMAD.WIDE R10, R0, 0x8, R10 ;  /* 0x00000008000a7825 */ /* 0x004fca00078e020a */
[----:B------:R-:W0:Y:S02]  /*0680*/  LD.E.64 R16, desc[UR10][R10.64] ;  /* 0x0000000a0a107980 */ /* 0x000e24000c101b00 */
[----:B------:R-:W-:Y:S01]  /*0690*/  DFMA R20, R18, R20, R18 ;  /* 0x000000141214722b */ /* 0x000fe20000000012 */
[----:B------:R-:W-:Y:S07]  /*06a0*/  BSSY.RECONVERGENT B2, `(.L_x_6) ;  /* 0x000000f000027945 */ /* 0x000fee0003800200 */
[----:B------:R-:W-:-:S08]  /*06b0*/  DFMA R18, R20, -R22, 1 ;  /* 0x3ff000001412742b */ /* 0x000fd00000000816 */
[----:B------:R-:W-:-:S08]  /*06c0*/  DFMA R18, R20, R18, R20 ;  /* 0x000000121412722b */ /* 0x000fd00000000014 */
[----:B0-----:R-:W-:Y:S01]  /*06d0*/  DMUL R6, R16, R18 ;  /* 0x0000001210067228 */ /* 0x001fe20000000000 */
[----:B------:R-:W-:-:S07]  /*06e0*/  FSETP.GEU.AND P2, PT, |R17|, 6.5827683646048100446e-37, PT ;  /* 0x036000001100780b */ /* 0x000fce0003f4e200 */
[----:B------:R-:W-:-:S08]  /*06f0*/  DFMA R8, R6, -R22, R16 ;  /* 0x800000160608722b */ /* 0x000fd00000000010 */
[----:B------:R-:W-:-:S10]  /*0700*/  DFMA R6, R18, R8, R6 ;  /* 0x000000081206722b */ /* 0x000fd40000000006 */
[----:B------:R-:W-:-:S05]  /*0710*/  FFMA R5, RZ, 1.0349999666213989258, R7 ;  /* 0x3f847ae1ff057823 */ /* 0x000fca0000000007 */
[----:B------:R-:W-:-:S13]  /*0720*/  FSETP.GT.AND P1, PT, |R5|, 1.469367938527859385e-39, PT ;  /* 0x001000000500780b */ /* 0x000fda0003f24200 */
[----:B------:R-:W-:Y:S05]  /*0730*/  @P1 BRA P2, `(.L_x_7) ;  /* 0x0000000000141947 */ /* 0x000fea0001000000 */
[----:B------:R-:W-:Y:S01]  /*0740*/  MOV R18, 0x47ae147b ;  /* 0x47ae147b00127802 */ /* 0x000fe20000000f00 */
[----:B------:R-:W-:Y:S01]  /*0750*/  IMAD.MOV.U32 R21, RZ, RZ, 0x3f847ae1 ;  /* 0x3f847ae1ff157424 */ /* 0x000fe200078e00ff */
[----:B------:R-:W-:-:S07]  /*0760*/  MOV R30, 0x780 ;  /* 0x00000780001e7802 */ /* 0x000fce0000000f00 */
[----:B------:R-:W-:Y:S05]  /*0770*/  CALL.REL.NOINC `($__internal_0_$__cuda_sm20_div_rn_f64_full) ;  /* 0x0000007800d47944 */ /* 0x000fea0003c00000 */
[----:B------:R-:W-:-:S07]  /*0780*/  IMAD.MOV.U32 R7, RZ, RZ, R5 ;  /* 0x000000ffff077224 */ /* 0x000fce00078e0005 */
.L_x_7:
[----:B------:R-:W-:Y:S05]  /*0790*/  BSYNC.RECONVERGENT B2 ;  /* 0x0000000000027941 */ /* 0x000fea0003800200 */
.L_x_6:
[----:B------:R0:W-:Y:S04]  /*07a0*/  ST.E.64 desc[UR10][R10.64], R6 ;  /* 0x000000060a007985 */ /* 0x0001e8000c101b0a */
[----:B------:R-:W2:Y:S01]  /*07b0*/  LDG.E.64 R8, desc[UR10][R12.64] ;  /* 0x0000000a0c087981 */ /* 0x000ea2000c1e1b00 */
[----:B------:R-:W1:Y:S01]  /*07c0*/  MUFU.RCP64H R23, 0.099999964237213134766 ;  /* 0x3fb9999900177908 */ /* 0x000e620000001800 */
[----:B------:R-:W-:Y:S02]  /*07d0*/  IMAD.MOV.U32 R22, RZ, RZ, 0x1 ;  /* 0x00000001ff167424 */ /* 0x000fe400078e00ff */
[----:B--2---:R-:W-:-:S05]  /*07e0*/  IMAD.WIDE R16, R0, 0x8, R8 ;  /* 0x0000000800107825 */ /* 0x004fca00078e0208 */
[----:B------:R-:W2:Y:S04]  /*07f0*/  LD.E.64 R18, desc[UR10][R16.64+0x8] ;  /* 0x0000080a10127980 */ /* 0x000ea8000c101b00 */
[----:B------:R-:W2:Y:S01]  /*0800*/  LD.E.64 R20, desc[UR10][R16.64+-0x8] ;  /* 0xfffff80a10147980 */ /* 0x000ea2000c101b00 */
[----:B------:R-:W-:Y:S01]  /*0810*/  IMAD.MOV.U32 R8, RZ, RZ, -0x66666666 ;  /* 0x9999999aff087424 */ /* 0x000fe200078e00ff */
[----:B------:R-:W-:Y:S01]  /*0820*/  MOV R9, 0x3fb99999 ;  /* 0x3fb9999900097802 */ /* 0x000fe20000000f00 */
[----:B------:R-:W-:Y:S05]  /*0830*/  BSSY.RECONVERGENT B2, `(.L_x_8) ;  /* 0x0000015000027945 */ /* 0x000fea0003800200 */
[----:B-1----:R-:W-:-:S08]  /*0840*/  DFMA R24, R22, -R8, 1 ;  /* 0x3ff000001618742b */ /* 0x002fd00000000808 */
[----:B------:R-:W-:-:S08]  /*0850*/  DFMA R24, R24, R24, R24 ;  /* 0x000000181818722b */ /* 0x000fd00000000018 */
[----:B------:R-:W-:-:S08]  /*0860*/  DFMA R24, R22, R24, R22 ;  /* 0x000000181618722b */ /* 0x000fd00000000016 */
[----:B0-----:R-:W-:-:S08]  /*0870*/  DFMA R6, R24, -R8, 1 ;  /* 0x3ff000001806742b */ /* 0x001fd00000000808 */
        /* <DEDUP_REMOVED lines=9> */
[----:B------:R-:W-:Y:S01]  /*0910*/  IMAD.MOV.U32 R16, RZ, RZ, R18 ;  /* 0x000000ffff107224 */ /* 0x000fe200078e0012 */
[----:B------:R-:W-:Y:S01]  /*0920*/  MOV R18, 0x9999999a ;  /* 0x9999999a00127802 */ /* 0x000fe20000000f00 */
[----:B------:R-:W-:Y:S01]  /*0930*/  IMAD.MOV.U32 R17, RZ, RZ, R19 ;  /* 0x000000ffff117224 */ /* 0x000fe200078e0013 */
[----:B------:R-:W-:Y:S01]  /*0940*/  MOV R30, 0x970 ;  /* 0x00000970001e7802 */ /* 0x000fe20000000f00 */
[----:B------:R-:W-:-:S07]  /*0950*/  IMAD.MOV.U32 R21, RZ, RZ, 0x3fb99999 ;  /* 0x3fb99999ff157424 */ /* 0x000fce00078e00ff */
[----:B------:R-:W-:Y:S05]  /*0960*/  CALL.REL.NOINC `($__internal_0_$__cuda_sm20_div_rn_f64_full) ;  /* 0x0000007800587944 */ /* 0x000fea0003c00000 */
[----:B------:R-:W-:-:S07]  /*0970*/  IMAD.MOV.U32 R7, RZ, RZ, R5 ;  /* 0x000000ffff077224 */ /* 0x000fce00078e0005 */
.L_x_9:
[----:B------:R-:W-:Y:S05]  /*0980*/  BSYNC.RECONVERGENT B2 ;  /* 0x0000000000027941 */ /* 0x000fea0003800200 */
.L_x_8:
[----:B------:R-:W-:Y:S01]  /*0990*/  DADD R8, -RZ, |R6| ;  /* 0x00000000ff087229 */ /* 0x000fe20000000506 */
[----:B------:R-:W-:Y:S01]  /*09a0*/  BSSY.RECONVERGENT B1, `(.L_x_10) ;  /* 0x0000005000017945 */ /* 0x000fe20003800200 */
[----:B------:R-:W-:-:S08]  /*09b0*/  MOV R34, 0x9f0 ;  /* 0x000009f000227802 */ /* 0x000fd00000000f00 */
[----:B------:R-:W-:Y:S01]  /*09c0*/  IMAD.MOV.U32 R16, RZ, RZ, R8 ;  /* 0x000000ffff107224 */ /* 0x000fe200078e0008 */
[----:B------:R-:W-:-:S07]  /*09d0*/  MOV R5, R9 ;  /* 0x0000000900057202 */ /* 0x000fce0000000f00 */
[----:B------:R-:W-:Y:S05]  /*09e0*/  CALL.REL.NOINC `($_Z6kernelPPdS0_S0_S0_$__internal_accurate_pow) ;  /* 0x0000007c00c07944 */ /* 0x000fea0003c00000 */
[----:B------:R-:W-:Y:S05]  /*09f0*/  BSYNC.RECONVERGENT B1 ;  /* 0x0000000000017941 */ /* 0x000fea0003800200 */
.L_x_10:
[----:B------:R-:W2:Y:S01]  /*0a00*/  LDG.E.64 R10, desc[UR10][R2.64] ;  /* 0x0000000a020a7981 */ /* 0x000ea2000c1e1b00 */
[----:B------:R-:W-:Y:S01]  /*0a10*/  DSETP.NEU.AND P2, PT, R6, RZ, PT ;  /* 0x000000ff0600722a */ /* 0x000fe20003f4d000 */
[----:B------:R-:W-:Y:S01]  /*0a20*/  BSSY.RECONVERGENT B1, `(.L_x_11) ;  /* 0x000000f000017945 */ /* 0x000fe20003800200 */
[----:B--2---:R-:W-:-:S05]  /*0a30*/  IMAD.WIDE R16, R0, 0x8, R10 ;  /* 0x0000000800107825 */ /* 0x004fca00078e020a */
[----:B------:R0:W5:Y:S01]  /*0a40*/  LD.E.64 R18, desc[UR10][R16.64] ;  /* 0x0000000a10127980 */ /* 0x000162000c101b00 */
[----:B------:R-:W-:-:S06]  /*0a50*/  DADD R10, R6, 2 ;  /* 0x40000000060a7429 */ /* 0x000fcc0000000000 */
[----:B------:R-:W-:Y:S01]  /*0a60*/  @!P2 CS2R R8, SRZ ;  /* 0x000000000008a805 */ /* 0x000fe2000001ff00 */
[----:B------:R-:W-:-:S03]  /*0a70*/  DSETP.NEU.AND P1, PT, R6, 1, PT ;  /* 0x3ff000000600742a */ /* 0x000fc60003f2d000 */
[----:B------:R-:W-:-:S04]  /*0a80*/  LOP3.LUT R10, R11, 0x7ff00000, RZ, 0xc0, !PT ;  /* 0x7ff000000b0a7812 */ /* 0x000fc800078ec0ff */
[----:B------:R-:W-:-:S13]  /*0a90*/  ISETP.NE.AND P3, PT, R10, 0x7ff00000, PT ;  /* 0x7ff000000a00780c */ /* 0x000fda0003f65270 */
[----:B0-----:R-:W-:Y:S05]  /*0aa0*/  @P3 BRA `(.L_x_12) ;  /* 0x0000000000183947 */ /* 0x001fea0003800000 */
[----:B------:R-:W-:-:S14]  /*0ab0*/  DSETP.NAN.AND P2, PT, R6, R6, PT ;  /* 0x000000060600722a */ /* 0x000fdc0003f48000 */
[----:B------:R-:W-:Y:S01]  /*0ac0*/  @P2 DADD R8, R6, 2 ;  /* 0x4000000006082429 */ /* 0x000fe20000000000 */
[----:B------:R-:W-:Y:S10]  /*0ad0*/  @P2 BRA `(.L_x_12) ;  /* 0x00000000000c2947 */ /* 0x000ff40003800000 */
[----:B------:R-:W-:-:S14]  /*0ae0*/  DSETP.NEU.AND P2, PT, |R6|, +INF , PT ;  /* 0x7ff000000600742a */ /* 0x000fdc0003f4d200 */
[----:B------:R-:W-:Y:S02]  /*0af0*/  @!P2 IMAD.MOV.U32 R8, RZ, RZ, 0x0 ;  /* 0x00000000ff08a424 */ /* 0x000fe400078e00ff */
[----:B------:R-:W-:-:S07]  /*0b00*/  @!P2 IMAD.MOV.U32 R9, RZ, RZ, 0x7ff00000 ;  /* 0x7ff00000ff09a424 */ /* 0x000fce00078e00ff */
.L_x_12:
[----:B------:R-:W-:Y:S05]  /*0b10*/  BSYNC.RECONVERGENT B1 ;  /* 0x0000000000017941 */ /* 0x000fea0003800200 */
.L_x_11:
[----:B------:R-:W-:Y:S02]  /*0b20*/  FSEL R6, R8, RZ, P1 ;  /* 0x000000ff08067208 */ /* 0x000fe40000800000 */
[----:B------:R-:W-:-:S06]  /*0b30*/  FSEL R7, R9, 1.875, P1 ;  /* 0x3ff0000009077808 */ /* 0x000fcc0000800000 */
[----:B-----5:R-:W-:-:S07]  /*0b40*/  DADD R18, R18, -R6 ;  /* 0x0000000012127229 */ /* 0x020fce0000000806 */
[----:B------:R0:W-:Y:S04]  /*0b50*/  ST.E.64 desc[UR10][R16.64], R18 ;  /* 0x0000001210007985 */ /* 0x0001e8000c101b0a */
[----:B------:R-:W2:Y:S04]  /*0b60*/  LDG.E.64 R6, desc[UR10][R12.64+0x8] ;  /* 0x0000080a0c067981 */ /* 0x000ea8000c1e1b00 */
[----:B------:R-:W3:Y:S01]  /*0b70*/  LDG.E.64 R10, desc[UR10][R12.64+-0x8] ;  /* 0xfffff80a0c0a7981 */ /* 0x000ee2000c1e1b00 */
[----:B------:R-:W1:Y:S01]  /*0b80*/  MUFU.RCP64H R21, 0.099999964237213134766 ;  /* 0x3fb9999900157908 */ /* 0x000e620000001800 */
[----:B------:R-:W-:-:S02]  /*0b90*/  IMAD.MOV.U32 R20, RZ, RZ, 0x1 ;  /* 0x00000001ff147424 */ /* 0x000fc400078e00ff */
[----:B--2---:R-:W-:-:S04]  /*0ba0*/  IMAD.WIDE R8, R0, 0x8, R6 ;  /* 0x0000000800087825 */ /* 0x004fc800078e0206 */
[----:B---3--:R-:W-:Y:S02]  /*0bb0*/  IMAD.WIDE R10, R0, 0x8, R10 ;  /* 0x00000008000a7825 */ /* 0x008fe400078e020a */
        /* <DEDUP_REMOVED lines=11> */
[----:B------:R-:W-:-:S08]  /*0c70*/  DADD R16, R12, R12 ;  /* 0x000000000c107229 */ /* 0x000fd0000000000c */
        /* <DEDUP_REMOVED lines=12> */
.L_x_14:
[----:B------:R-:W-:Y:S05]  /*0d40*/  BSYNC.RECONVERGENT B2 ;  /* 0x0000000000027941 */ /* 0x000fea0003800200 */
.L_x_13:
[----:B------:R-:W2:Y:S01]  /*0d50*/  LDG.E.64 R8, desc[UR10][R28.64] ;  /* 0x0000000a1c087981 */ /* 0x000ea2000c1e1b00 */
[----:B------:R-:W0:Y:S01]  /*0d60*/  MUFU.RCP64H R19, 0.099999964237213134766 ;  /* 0x3fb9999900137908 */ /* 0x000e220000001800 */
[----:B------:R-:W-:Y:S02]  /*0d70*/  IMAD.MOV.U32 R18, RZ, RZ, 0x1 ;  /* 0x00000001ff127424 */ /* 0x000fe400078e00ff */
[----:B--2---:R-:W-:-:S05]  /*0d80*/  IMAD.WIDE R10, R0, 0x8, R8 ;  /* 0x00000008000a7825 */ /* 0x004fca00078e0208 */
[----:B------:R-:W2:Y:S04]  /*0d90*/  LD.E.64 R12, desc[UR10][R10.64+0x8] ;  /* 0x0000080a0a0c7980 */ /* 0x000ea8000c101b00 */
[----:B------:R-:W2:Y:S01]  /*0da0*/  LD.E.64 R16, desc[UR10][R10.64+-0x8] ;  /* 0xfffff80a0a107980 */ /* 0x000ea2000c101b00 */
[----:B------:R-:W-:Y:S01]  /*0db0*/  IMAD.MOV.U32 R8, RZ, RZ, -0x66666666 ;  /* 0x9999999aff087424 */ /* 0x000fe200078e00ff */
[----:B------:R-:W-:Y:S01]  /*0dc0*/  BSSY.RECONVERGENT B2, `(.L_x_15) ;  /* 0x0000015000027945 */ /* 0x000fe20003800200 */
[----:B------:R-:W-:-:S06]  /*0dd0*/  IMAD.MOV.U32 R9, RZ, RZ, 0x3fb99999 ;  /* 0x3fb99999ff097424 */ /* 0x000fcc00078e00ff */
[----:B0-----:R-:W-:-:S08]  /*0de0*/  DFMA R20, R18, -R8, 1 ;  /* 0x3ff000001214742b */ /* 0x001fd00000000808 */
[----:B------:R-:W-:-:S08]  /*0df0*/  DFMA R20, R20, R20, R20 ;  /* 0x000000141414722b */ /* 0x000fd00000000014 */
[----:B------:R-:W-:-:S08]  /*0e00*/  DFMA R20, R18, R20, R18 ;  /* 0x000000141214722b */ /* 0x000fd00000000012 */
[----:B------:R-:W-:-:S08]  /*0e10*/  DFMA R18, R20, -R8, 1 ;  /* 0x3ff000001412742b */ /* 0x000fd00000000808 */
[----:B------:R-:W-:Y:S02]  /*0e20*/  DFMA R18, R20, R18, R20 ;  /* 0x000000121412722b */ /* 0x000fe40000000014 */
[----:B--2---:R-:W-:-:S08]  /*0e30*/  DADD R12, R12, -R16 ;  /* 0x000000000c0c7229 */ /* 0x004fd00000000810 */
[----:B------:R-:W-:-:S08]  /*0e40*/  DMUL R16, R12, R6 ;  /* 0x000000060c107228 */ /* 0x000fd00000000000 */
[----:B------:R-:W-:Y:S02]  /*0e50*/  DMUL R6, R18, R16 ;  /* 0x0000001012067228 */ /* 0x000fe40000000000 */
[----:B------:R-:W-:-:S06]  /*0e60*/  FSETP.GEU.AND P2, PT, |R17|, 6.5827683646048100446e-37, PT ;  /* 0x036000001100780b */ /* 0x000fcc0003f4e200 */
[----:B------:R-:W-:-:S08]  /*0e70*/  DFMA R8, R6, -R8, R16 ;  /* 0x800000080608722b */ /* 0x000fd00000000010 */
[----:B------:R-:W-:-:S10]  /*0e80*/  DFMA R6, R18, R8, R6 ;  /* 0x000000081206722b */ /* 0x000fd40000000006 */
[----:B------:R-:W-:-:S05]  /*0e90*/  FFMA R5, RZ, 1.4499999284744262695, R7 ;  /* 0x3fb99999ff057823 */ /* 0x000fca0000000007 */
[----:B------:R-:W-:-:S13]  /*0ea0*/  FSETP.GT.AND P1, PT, |R5|, 1.469367938527859385e-39, PT ;  /* 0x001000000500780b */ /* 0x000fda0003f24200 */
[----:B------:R-:W-:Y:S05]  /*0eb0*/  @P1 BRA P2, `(.L_x_16) ;  /* 0x0000000000141947 */ /* 0x000fea0001000000 */
[----:B------:R-:W-:Y:S01]  /*0ec0*/  MOV R18, 0x9999999a ;  /* 0x9999999a00127802 */ /* 0x000fe20000000f00 */
[----:B------:R-:W-:Y:S01]  /*0ed0*/  IMAD.MOV.U32 R21, RZ, RZ, 0x3fb99999 ;  /* 0x3fb99999ff157424 */ /* 0x000fe200078e00ff */
[----:B------:R-:W-:-:S07]  /*0ee0*/  MOV R30, 0xf00 ;  /* 0x00000f00001e7802 */ /* 0x000fce0000000f00 */
[----:B------:R-:W-:Y:S05]  /*0ef0*/  CALL.REL.NOINC `($__internal_0_$__cuda_sm20_div_rn_f64_full) ;  /* 0x0000007000f47944 */ /* 0x000fea0003c00000 */
[----:B------:R-:W-:-:S07]  /*0f00*/  IMAD.MOV.U32 R7, RZ, RZ, R5 ;  /* 0x000000ffff077224 */ /* 0x000fce00078e0005 */
.L_x_16:
[----:B------:R-:W-:Y:S05]  /*0f10*/  BSYNC.RECONVERGENT B2 ;  /* 0x0000000000027941 */ /* 0x000fea0003800200 */
.L_x_15:
[----:B------:R-:W2:Y:S02]  /*0f20*/  LDG.E.64 R8, desc[UR10][R2.64] ;  /* 0x0000000a02087981 */ /* 0x000ea4000c1e1b00 */
[----:B--2---:R-:W-:-:S05]  /*0f30*/  IMAD.WIDE R8, R0, 0x8, R8 ;  /* 0x0000000800087825 */ /* 0x004fca00078e0208 */
[----:B------:R-:W2:Y:S02]  /*0f40*/  LD.E.64 R10, desc[UR10][R8.64] ;  /* 0x0000000a080a7980 */ /* 0x000ea4000c101b00 */
[----:B--2---:R-:W-:-:S07]  /*0f50*/  DADD R10, R10, -R6 ;  /* 0x000000000a0a7229 */ /* 0x004fce0000000806 */
[----:B------:R0:W-:Y:S04]  /*0f60*/  ST.E.64 desc[UR10][R8.64], R10 ;  /* 0x0000000a08007985 */ /* 0x0001e8000c101b0a */
[----:B------:R-:W2:Y:S04]  /*0f70*/  LDG.E.64 R6, desc[UR10][R28.64+0x8] ;  /* 0x0000080a1c067981 */ /* 0x000ea8000c1e1b00 */
[----:B------:R-:W3:Y:S01]  /*0f80*/  LDG.E.64 R12, desc[UR10][R28.64+-0x8] ;  /* 0xfffff80a1c0c7981 */ /* 0x000ee2000c1e1b00 */
[----:B------:R-:W1:Y:S01]  /*0f90*/  MUFU.RCP64H R17, 0.099999964237213134766 ;  /* 0x3fb9999900117908 */ /* 0x000e620000001800 */
[----:B------:R-:W-:Y:S01]  /*0fa0*/  IMAD.MOV.U32 R18, RZ, RZ, -0x66666666 ;  /* 0x9999999aff127424 */ /* 0x000fe200078e00ff */
[----:B------:R-:W-:Y:S01]  /*0fb0*/  MOV R19, 0x3fb99999 ;  /* 0x3fb9999900137802 */ /* 0x000fe20000000f00 */
[----:B------:R-:W-:-:S06]  /*0fc0*/  IMAD.MOV.U32 R16, RZ, RZ, 0x1 ;  /* 0x00000001ff107424 */ /* 0x000fcc00078e00ff */
[----:B-1----:R-:W-:Y:S01]  /*0fd0*/  DFMA R20, R16, -R18, 1 ;  /* 0x3ff000001014742b */ /* 0x002fe20000000812 */
[----:B--2---:R-:W-:-:S04]  /*0fe0*/  IMAD.WIDE R6, R0, 0x8, R6 ;  /* 0x0000000800067825 */ /* 0x004fc800078e0206 */
[----:B---3--:R-:W-:Y:S02]  /*0ff0*/  IMAD.WIDE R12, R0, 0x8, R12 ;  /* 0x00000008000c7825 */ /* 0x008fe400078e020c */
[----:B------:R-:W2:Y:S04]  /*1000*/  LD.E.64 R6, desc[UR10][R6.64] ;  /* 0x0000000a06067980 */ /* 0x000ea8000c101b00 */
[----:B------:R-:W2:Y:S01]  /*1010*/  LD.E.64 R12, desc[UR10][R12.64] ;  /* 0x0000000a0c0c7980 */ /* 0x000ea2000c101b00 */
[----:B------:R-:W-:Y:S01]  /*1020*/  DFMA R20, R20, R20, R20 ;  /* 0x000000141414722b */ /* 0x000fe20000000014 */
[----:B------:R-:W-:Y:S07]  /*1030*/  BSSY.RECONVERGENT B2, `(.L_x_17) ;  /* 0x0000011000027945 */ /* 0x000fee0003800200 */
        /* <DEDUP_REMOVED lines=16> */
.L_x_18:
[----:B------:R-:W-:Y:S05]  /*1140*/  BSYNC.RECONVERGENT B2 ;  /* 0x0000000000027941 */ /* 0x000fea0003800200 */
.L_x_17:
[----:B------:R-:W-:Y:S01]  /*1150*/  DADD R8, -RZ, |R6| ;  /* 0x00000000ff087229 */ /* 0x000fe20000000506 */
[----:B------:R-:W-:Y:S01]  /*1160*/  BSSY.RECONVERGENT B1, `(.L_x_19) ;  /* 0x0000005000017945 */ /* 0x000fe20003800200 */
[----:B------:R-:W-:-:S08]  /*1170*/  MOV R34, 0x11b0 ;  /* 0x000011b000227802 */ /* 0x000fd00000000f00 */
[----:B------:R-:W-:Y:S02]  /*1180*/  IMAD.MOV.U32 R16, RZ, RZ, R8 ;  /* 0x000000ffff107224 */ /* 0x000fe400078e0008 */
[----:B------:R-:W-:-:S07]  /*1190*/  IMAD.MOV.U32 R5, RZ, RZ, R9 ;  /* 0x000000ffff057224 */ /* 0x000fce00078e0009 */
[----:B------:R-:W-:Y:S05]  /*11a0*/  CALL.REL.NOINC `($_Z6kernelPPdS0_S0_S0_$__internal_accurate_pow) ;  /* 0x0000007400d07944 */ /* 0x000fea0003c00000 */
[----:B------:R-:W-:Y:S05]  /*11b0*/  BSYNC.RECONVERGENT B1 ;  /* 0x0000000000017941 */ /* 0x000fea0003800200 */
.L_x_19:
[----:B------:R-:W2:Y:S01]  /*11c0*/  LDG.E.64 R2, desc[UR10][R2.64] ;  /* 0x0000000a02027981 */ /* 0x000ea2000c1e1b00 */
[C---:B------:R-:W-:Y:S02]  /*11d0*/  DADD R10, R6.reuse, 2 ;  /* 0x40000000060a7429 */ /* 0x040fe40000000000 */
[----:B------:R-:W-:-:S08]  /*11e0*/  DSETP.NEU.AND P2, PT, R6, RZ, PT ;  /* 0x000000ff0600722a */ /* 0x000fd00003f4d000 */
[----:B------:R-:W-:Y:S01]  /*11f0*/  LOP3.LUT R10, R11, 0x7ff00000, RZ, 0xc0, !PT ;  /* 0x7ff000000b0a7812 */ /* 0x000fe200078ec0ff */
[----:B--2---:R-:W-:-:S05]  /*1200*/  IMAD.WIDE R12, R0, 0x8, R2 ;  /* 0x00000008000c7825 */ /* 0x004fca00078e0202 */
[----:B------:R0:W5:Y:S01]  /*1210*/  LD.E.64 R16, desc[UR10][R12.64] ;  /* 0x0000000a0c107980 */ /* 0x000162000c101b00 */
[----:B------:R-:W-:Y:S01]  /*1220*/  ISETP.NE.AND P3, PT, R10, 0x7ff00000, PT ;  /* 0x7ff000000a00780c */ /* 0x000fe20003f65270 */
[----:B------:R-:W-:Y:S01]  /*1230*/  BSSY.RECONVERGENT B1, `(.L_x_20) ;  /* 0x000000a000017945 */ /* 0x000fe20003800200 */
[----:B------:R-:W-:Y:S01]  /*1240*/  DSETP.NEU.AND P1, PT, R6, 1, PT ;  /* 0x3ff000000600742a */ /* 0x000fe20003f2d000 */
[----:B------:R-:W-:-:S10]  /*1250*/  @!P2 CS2R R8, SRZ ;  /* 0x000000000008a805 */ /* 0x000fd4000001ff00 */
[----:B0-----:R-:W-:Y:S05]  /*1260*/  @P3 BRA `(.L_x_21) ;  /* 0x0000000000183947 */ /* 0x001fea0003800000 */
[----:B------:R-:W-:-:S14]  /*1270*/  DSETP.NAN.AND P2, PT, R6, R6, PT ;  /* 0x000000060600722a */ /* 0x000fdc0003f48000 */
[----:B------:R-:W-:Y:S01]  /*1280*/  @P2 DADD R8, R6, 2 ;  /* 0x4000000006082429 */ /* 0x000fe20000000000 */
[----:B------:R-:W-:Y:S10]  /*1290*/  @P2 BRA `(.L_x_21) ;  /* 0x00000000000c2947 */ /* 0x000ff40003800000 */
[----:B------:R-:W-:-:S14]  /*12a0*/  DSETP.NEU.AND P2, PT, |R6|, +INF , PT ;  /* 0x7ff000000600742a */ /* 0x000fdc0003f4d200 */
[----:B------:R-:W-:Y:S01]  /*12b0*/  @!P2 IMAD.MOV.U32 R8, RZ, RZ, 0x0 ;  /* 0x00000000ff08a424 */ /* 0x000fe200078e00ff */
[----:B------:R-:W-:-:S07]  /*12c0*/  @!P2 MOV R9, 0x7ff00000 ;  /* 0x7ff000000009a802 */ /* 0x000fce0000000f00 */
.L_x_21:
[----:B------:R-:W-:Y:S05]  /*12d0*/  BSYNC.RECONVERGENT B1 ;  /* 0x0000000000017941 */ /* 0x000fea0003800200 */
.L_x_20:
[----:B------:R-:W-:Y:S02]  /*12e0*/  FSEL R2, R8, RZ, P1 ;  /* 0x000000ff08027208 */ /* 0x000fe40000800000 */
[----:B------:R-:W-:-:S06]  /*12f0*/  FSEL R3, R9, 1.875, P1 ;  /* 0x3ff0000009037808 */ /* 0x000fcc0000800000 */
[----:B-----5:R-:W-:-:S07]  /*1300*/  DADD R16, R16, -R2 ;  /* 0x0000000010107229 */ /* 0x020fce0000000802 */
[----:B------:R0:W-:Y:S04]  /*1310*/  ST.E.64 desc[UR10][R12.64], R16 ;  /* 0x000000100c007985 */ /* 0x0001e8000c101b0a */
.L_x_1:
[----:B------:R-:W-:Y:S05]  /*1320*/  BSYNC.RECONVERGENT B0 ;  /* 0x0000000000007941 */ /* 0x000fea0003800200 */
.L_x_0:
[----:B------:R-:W-:-:S04]  /*1330*/  UISETP.NE.U32.AND UP0, UPT, UR13, URZ, UPT ;  /* 0x000000ff0d00728c */ /* 0x000fc8000bf05070 */
[----:B------:R-:W-:-:S09]  /*1340*/  UISETP.NE.AND.EX UP0, UPT, UR14, URZ, UPT, UP0 ;  /* 0x000000ff0e00728c */ /* 0x000fd2000bf05300 */
[----:B------:R-:W-:Y:S05]  /*1350*/  BRA.U UP0, `(.L_x_22) ;  /* 0x0000000100047547 */ /* 0x000fea000b800000 */
[----:B------:R-:W-:Y:S05]  /*1360*/  BPT.TRAP 0x1 ;  /* 0x000000040000795c */ /* 0x000fea0000300000 */
.L_x_22:
[----:B------:R-:W1:Y:S01]  /*1370*/  S2R R28, SR_TID.Y ;  /* 0x00000000001c7919 */ /* 0x000e620000002200 */
[----:B------:R-:W-:Y:S01]  /*1380*/  BSSY B0, `(.L_x_23) ;  /* 0x0000028000007945 */ /* 0x000fe20003800000 */
[----:B------:R-:W2:Y:S01]  /*1390*/  S2R R3, SR_TID.Z ;  /* 0x0000000000037919 */ /* 0x000ea20000002300 */
[----:B------:R-:W-:Y:S01]  /*13a0*/  BAR.SYNC.DEFER_BLOCKING 0x0 ;  /* 0x0000000000007b1d */ /* 0x000fe20000010000 */
[----:B-1----:R-:W-:-:S05]  /*13b0*/  IMAD.IADD R28, R27, 0x1, R28 ;  /* 0x000000011b1c7824 */ /* 0x002fca00078e021c */
[----:B--2---:R-:W-:-:S13]  /*13c0*/  LOP3.LUT P1, R10, R28, RZ, R3, 0xfa, !PT ;  /* 0x000000ff1c0a7212 */ /* 0x004fda000782fa03 */
[----:B------:R-:W-:Y:S05]  /*13d0*/  @P1 BRA `(.L_x_24) ;  /* 0x0000000000881947 */ /* 0x000fea0003800000 */
[----:B------:R-:W1:Y:S01]  /*13e0*/  LDCU UR4, c[0x0][0x370] ;  /* 0x00006e00ff0477ac */ /* 0x000e620008000800 */
[----:B------:R-:W2:Y:S01]  /*13f0*/  S2UR UR7, SR_CTAID.Y ;  /* 0x00000000000779c3 */ /* 0x000ea20000002600 */
[----:B------:R-:W3:Y:S01]  /*1400*/  S2R R6, SR_LANEID ;  /* 0x0000000000067919 */ /* 0x000ee20000000000 */
[----:B------:R-:W4:Y:S01]  /*1410*/  LDCU UR5, c[0x0][0x374] ;  /* 0x00006e80ff0577ac */ /* 0x000f220008000800 */
[----:B------:R-:W5:Y:S05]  /*1420*/  LDCU UR6, c[0x0][0x378] ;  /* 0x00006f00ff0677ac */ /* 0x000f6a0008000800 */
[----:B------:R-:W0:Y:S01]  /*1430*/  S2UR UR8, SR_CTAID.Z ;  /* 0x00000000000879c3 */ /* 0x000e220000002700 */
[----:B------:R-:W-:-:S02]  /*1440*/  VOTEU.ANY UR15, UPT, PT ;  /* 0x00000000000f7886 */ /* 0x000fc400038e0100 */
[----:B------:R-:W3:Y:S01]  /*1450*/  FLO.U32 R5, UR15 ;  /* 0x0000000f00057d00 */ /* 0x000ee200080e0000 */
[----:B-1----:R-:W-:-:S07]  /*1460*/  UIADD3 UR9, UPT, UPT, URZ, -UR4, URZ ;  /* 0x80000004ff097290 */ /* 0x002fce000fffe0ff */
[----:B------:R-:W1:Y:S01]  /*1470*/  POPC R2, UR15 ;  /* 0x0000000f00027d09 */ /* 0x000e620008000000 */
[----:B--2---:R-:W-:-:S03]  /*1480*/  UIADD3 UR4, UPT, UPT, UR12, UR7, URZ ;  /* 0x000000070c047290 */ /* 0x004fc6000fffe0ff */
[----:B------:R-:W-:Y:S02]  /*1490*/  UMOV UR7, UR9 ;  /* 0x0000000900077c82 */ /* 0x000fe40008000000 */
[----:B----4-:R-:W-:Y:S02]  /*14a0*/  UIMAD UR5, UR7, UR5, URZ ;  /* 0x00000005070572a4 */ /* 0x010fe4000f8e02ff */
[----:B0-----:R-:W-:Y:S01]  /*14b0*/  UIADD3 UR8, UPT, UPT, -UR8, URZ, URZ ;  /* 0x000000ff08087290 */ /* 0x001fe2000fffe1ff */
[----:B---3--:R-:W-:-:S03]  /*14c0*/  ISETP.EQ.U32.AND P1, PT, R5, R6, PT ;  /* 0x000000060500720c */ /* 0x008fc60003f22070 */
[----:B------:R-:W-:Y:S02]  /*14d0*/  UISETP.NE.AND UP0, UPT, UR4, UR8, UPT ;  /* 0x000000080400728c */ /* 0x000fe4000bf05270 */
[----:B-----5:R-:W-:-:S04]  /*14e0*/  UIMAD UR4, UR6, UR5, -0x7fffffff ;  /* 0x80000001060474a4 */ /* 0x020fc8000f8e0205 */
[----:B------:R-:W-:-:S06]  /*14f0*/  USEL UR4, UR4, 0x1, !UP0 ;  /* 0x0000000104047887 */ /* 0x000fcc000c000000 */
[----:B-1----:R-:W-:Y:S01]  /*1500*/  IMAD R3, R2, UR4, RZ ;  /* 0x0000000402037c24 */ /* 0x002fe2000f8e02ff */
[----:B------:R-:W-:Y:S06]  /*1510*/  @P1 MEMBAR.ALL.GPU ;  /* 0x0000000000001992 */ /* 0x000fec000000a000 */
[----:B------:R-:W-:-:S00]  /*1520*/  @P1 ERRBAR ;  /* 0x00000000000019ab */ /* 0x000fc00000000000 */
[----:B------:R-:W-:Y:S06]  /*1530*/  @P1 CGAERRBAR ;  /* 0x00000000000015ab */ /* 0x000fec0000000000 */
[----:B------:R-:W2:Y:S01]  /*1540*/  @P1 ATOM.E.ADD.STRONG.GPU PT, R6, desc[UR10][R14.64+0x4], R3 ;  /* 0x800004030e06198a */ /* 0x000ea200081ef10a */
[----:B------:R-:W0:Y:S02]  /*1550*/  S2R R7, SR_LTMASK ;  /* 0x0000000000077919 */ /* 0x000e240000003900 */
[----:B0-----:R-:W-:-:S06]  /*1560*/  LOP3.LUT R7, R7, UR15, RZ, 0xc0, !PT ;  /* 0x0000000f07077c12 */ /* 0x001fcc000f8ec0ff */
[----:B------:R-:W0:Y:S01]  /*1570*/  POPC R7, R7 ;  /* 0x0000000700077309 */ /* 0x000e220000000000 */
[----:B--2---:R-:W0:Y:S02]  /*1580*/  SHFL.IDX PT, R2, R6, R5, 0x1f ;  /* 0x00001f0506027589 */ /* 0x004e2400000e0000 */
[----:B0-----:R-:W-:-:S07]  /*1590*/  IMAD R2, R7, UR4, R2 ;  /* 0x0000000407027c24 */ /* 0x001fce000f8e0202 */
.L_x_25:
[----:B------:R-:W2:Y:S04]  /*15a0*/  LD.E.STRONG.GPU R3, desc[UR10][R14.64+0x4] ;  /* 0x0000040a0e037980 */ /* 0x000ea8000c10f900 */
[----:B--2---:R-:W-:Y:S01]  /*15b0*/  CCTL.IVALL ;  /* 0x00000000ff00798f */ /* 0x004fe20002000000 */
[----:B------:R-:W-:Y:S05]  /*15c0*/  YIELD ;  /* 0x0000000000007946 */ /* 0x000fea0003800000 */
[----:B------:R-:W-:-:S04]  /*15d0*/  LOP3.LUT R3, R3, R2, RZ, 0x3c, !PT ;  /* 0x0000000203037212 */ /* 0x000fc800078e3cff */
[----:B------:R-:W-:-:S13]  /*15e0*/  ISETP.GT.AND P1, PT, R3, -0x1, PT ;  /* 0xffffffff0300780c */ /* 0x000fda0003f24270 */
[----:B------:R-:W-:Y:S05]  /*15f0*/  @P1 BRA `(.L_x_25) ;  /* 0xfffffffc00e81947 */ /* 0x000fea000383ffff */
.L_x_24:
[----:B------:R-:W-:Y:S05]  /*1600*/  BSYNC B0 ;  /* 0x0000000000007941 */ /* 0x000fea0003800000 */
.L_x_23:
[----:B------:R-:W-:-:S03]  /*1610*/  UMOV UR4, 0xffffffff ;  /* 0xffffffff00047882 */ /* 0x000fc60000000000 */
[----:B------:R-:W-:Y:S05]  /*1620*/  BRA.DIV UR4, `(.L_x_26) ;  /* 0x0000006204b87947 */ /* 0x000fea000b800000 */
[----:B------:R-:W-:Y:S06]  /*1630*/  BAR.SYNC.DEFER_BLOCKING 0x0 ;  /* 0x0000000000007b1d */ /* 0x000fec0000010000 */
.L_x_82:
[----:B------:R-:W1:Y:S01]  /*1640*/  LDCU UR4, c[0x0][0x370] ;  /* 0x00006e00ff0477ac */ /* 0x000e620008000800 */
[----:B------:R-:W2:Y:S01]  /*1650*/  S2UR UR7, SR_CTAID.Y ;  /* 0x00000000000779c3 */ /* 0x000ea20000002600 */
[----:B------:R-:W3:Y:S01]  /*1660*/  S2R R29, SR_CTAID.X ;  /* 0x00000000001d7919 */ /* 0x000ee20000002500 */
[----:B------:R-:W-:Y:S01]  /*1670*/  HFMA2 R31, -RZ, RZ, 0, 0 ;  /* 0x00000000ff1f7431 */ /* 0x000fe200000001ff */
[----:B------:R-:W4:Y:S01]  /*1680*/  LDCU UR5, c[0x0][0x374] ;  /* 0x00006e80ff0577ac */ /* 0x000f220008000800 */
[----:B------:R-:W-:Y:S01]  /*1690*/  BSSY B0, `(.L_x_27) ;  /* 0x000027b000007945 */ /* 0x000fe20003800000 */
[----:B------:R-:W5:Y:S03]  /*16a0*/  LDCU UR6, c[0x0][0x378] ;  /* 0x00006f00ff0677ac */ /* 0x000f660008000800 */
[----:B------:R-:W0:Y:S01]  /*16b0*/  S2UR UR8, SR_CTAID.Z ;  /* 0x00000000000879c3 */ /* 0x000e220000002700 */
[----:B-1----:R-:W-:-:S04]  /*16c0*/  UIADD3 UR4, UPT, UPT, URZ, -UR4, URZ ;  /* 0x80000004ff047290 */ /* 0x002fc8000fffe0ff */
[----:B----4-:R-:W-:Y:S02]  /*16d0*/  UIMAD UR4, UR4, UR5, URZ ;  /* 0x00000005040472a4 */ /* 0x010fe4000f8e02ff */
[----:B--2---:R-:W-:Y:S02]  /*16e0*/  UIADD3 UR7, UPT, UPT, UR12, UR7, URZ ;  /* 0x000000070c077290 */ /* 0x004fe4000fffe0ff */
[----:B-----5:R-:W-:Y:S01]  /*16f0*/  UIMAD UR4, UR6, UR4, -0x7fffffff ;  /* 0x80000001060474a4 */ /* 0x020fe2000f8e0204 */
[----:B0-----:R-:W-:-:S05]  /*1700*/  IMAD R2, RZ, RZ, -UR8 ;  /* 0x80000008ff027e24 */ /* 0x001fca000f8e02ff */
[----:B------:R-:W-:Y:S01]  /*1710*/  IMAD.U32 R11, RZ, RZ, UR4 ;  /* 0x00000004ff0b7e24 */ /* 0x000fe2000f8e00ff */
[----:B------:R-:W-:-:S04]  /*1720*/  ISETP.NE.AND P1, PT, R2, UR7, PT ;  /* 0x0000000702007c0c */ /* 0x000fc8000bf25270 */
[----:B---3--:R-:W-:-:S09]  /*1730*/  SEL R11, R11, 0x1, !P1 ;  /* 0x000000010b0b7807 */ /* 0x008fd20004800000 */
.L_x_45:
[----:B0-----:R-:W0:Y:S01]  /*1740*/  LDC.64 R12, c[0x0][0x390] ;  /* 0x0000e400ff0c7b82 */ /* 0x001e220000000a00 */
[----:B------:R-:W-:Y:S05]  /*1750*/  YIELD ;  /* 0x0000000000007946 */ /* 0x000fea0003800000 */
[----:B------:R-:W-:Y:S01]  /*1760*/  BSSY.RECONVERGENT B2, `(.L_x_28) ;  /* 0x0000030000027945 */ /* 0x000fe20003800200 */
[----:B0-----:R-:W-:-:S03]  /*1770*/  IMAD.WIDE R12, R4, 0x8, R12 ;  /* 0x00000008040c7825 */ /* 0x001fc600078e020c */
[----:B--2---:R-:W-:Y:S05]  /*1780*/  @P0 BRA `(.L_x_29) ;  /* 0x0000000000b40947 */ /* 0x004fea0003800000 */
[----:B------:R-:W0:Y:S01]  /*1790*/  LDC.64 R16, c[0x0][0x398] ;  /* 0x0000e600ff107b82 */ /* 0x000e220000000a00 */
[----:B------:R-:W2:Y:S04]  /*17a0*/  LDG.E.64 R6, desc[UR10][R12.64+0x8] ;  /* 0x0000080a0c067981 */ /* 0x000ea8000c1e1b00 */
[----:B------:R-:W3:Y:S04]  /*17b0*/  LDG.E.64 R8, desc[UR10][R12.64+-0x8] ;  /* 0xfffff80a0c087981 */ /* 0x000ee8000c1e1b00 */
[----:B------:R-:W4:Y:S01]  /*17c0*/  LDG.E.64 R2, desc[UR10][R12.64] ;  /* 0x0000000a0c027981 */ /* 0x000f22000c1e1b00 */
[----:B0-----:R-:W-:-:S05]  /*17d0*/  IMAD.WIDE R20, R4, 0x8, R16 ;  /* 0x0000000804147825 */ /* 0x001fca00078e0210 */
[----:B------:R-:W5:Y:S01]  /*17e0*/  LDG.E.64 R16, desc[UR10][R20.64] ;  /* 0x0000000a14107981 */ /* 0x000f62000c1e1b00 */
[----:B--2---:R-:W-:-:S04]  /*17f0*/  IMAD.WIDE R34, R0, 0x8, R6 ;  /* 0x0000000800227825 */ /* 0x004fc800078e0206 */
[----:B---3--:R-:W-:-:S04]  /*1800*/  IMAD.WIDE R6, R0, 0x8, R8 ;  /* 0x0000000800067825 */ /* 0x008fc800078e0208 */
[C---:B----4-:R-:W-:Y:S02]  /*1810*/  IMAD.WIDE R32, R0.reuse, 0x8, R2 ;  /* 0x0000000800207825 */ /* 0x050fe400078e0202 */
[----:B------:R-:W2:Y:S04]  /*1820*/  LD.E.64 R2, desc[UR10][R34.64] ;  /* 0x0000000a22027980 */ /* 0x000ea8000c101b00 */
[----:B------:R-:W2:Y:S04]  /*1830*/  LD.E.64 R6, desc[UR10][R6.64] ;  /* 0x0000000a06067980 */ /* 0x000ea8000c101b00 */
[----:B------:R-:W3:Y:S04]  /*1840*/  LD.E.64 R24, desc[UR10][R32.64+0x8] ;  /* 0x0000080a20187980 */ /* 0x000ee8000c101b00 */
[----:B------:R-:W3:Y:S01]  /*1850*/  LD.E.64 R8, desc[UR10][R32.64+-0x8] ;  /* 0xfffff80a20087980 */ /* 0x000ee2000c101b00 */
[----:B-----5:R-:W-:-:S06]  /*1860*/  IMAD.WIDE R16, R0, 0x8, R16 ;  /* 0x0000000800107825 */ /* 0x020fcc00078e0210 */
[----:B------:R-:W4:Y:S01]  /*1870*/  LD.E.64 R16, desc[UR10][R16.64] ;  /* 0x0000000a10107980 */ /* 0x000f22000c101b00 */
[----:B------:R-:W0:Y:S01]  /*1880*/  MUFU.RCP64H R19, 0.0099999979138374328613 ;  /* 0x3f847ae100137908 */ /* 0x000e220000001800 */
[----:B------:R-:W-:Y:S01]  /*1890*/  IMAD.MOV.U32 R20, RZ, RZ, 0x47ae147c ;  /* 0x47ae147cff147424 */ /* 0x000fe200078e00ff */
[----:B------:R-:W-:Y:S01]  /*18a0*/  UMOV UR4, 0x47ae147c ;  /* 0x47ae147c00047882 */ /* 0x000fe20000000000 */
[----:B------:R-:W-:Y:S01]  /*18b0*/  IMAD.MOV.U32 R21, RZ, RZ, 0x3f847ae1 ;  /* 0x3f847ae1ff157424 */ /* 0x000fe200078e00ff */
[----:B------:R-:W-:Y:S01]  /*18c0*/  UMOV UR5, 0x3f647ae1 ;  /* 0x3f647ae100057882 */ /* 0x000fe20000000000 */
[----:B------:R-:W-:-:S06]  /*18d0*/  IMAD.MOV.U32 R18, RZ, RZ, 0x1 ;  /* 0x00000001ff127424 */ /* 0x000fcc00078e00ff */
[----:B0-----:R-:W-:-:S08]  /*18e0*/  DFMA R22, R18, -R20, 1 ;  /* 0x3ff000001216742b */ /* 0x001fd00000000814 */
[----:B------:R-:W-:-:S08]  /*18f0*/  DFMA R22, R22, R22, R22 ;  /* 0x000000161616722b */ /* 0x000fd00000000016 */
[----:B------:R-:W-:Y:S02]  /*1900*/  DFMA R22, R18, R22, R18 ;  /* 0x000000161216722b */ /* 0x000fe40000000012 */
[----:B--2---:R-:W-:Y:S02]  /*1910*/  DADD R2, R2, R6 ;  /* 0x0000000002027229 */ /* 0x004fe40000000006 */
[----:B---3--:R-:W-:-:S06]  /*1920*/  DADD R8, R24, R8 ;  /* 0x0000000018087229 */ /* 0x008fcc0000000008 */
[----:B------:R-:W-:Y:S02]  /*1930*/  DMUL R6, R2, UR4 ;  /* 0x0000000402067c28 */ /* 0x000fe40008000000 */
[----:B------:R-:W-:-:S06]  /*1940*/  DFMA R2, R22, -R20, 1 ;  /* 0x3ff000001602742b */ /* 0x000fcc0000000814 */
[----:B------:R-:W-:Y:S02]  /*1950*/  DFMA R6, R8, UR4, R6 ;  /* 0x0000000408067c2b */ /* 0x000fe40008000006 */
[----:B----4-:R-:W-:Y:S02]  /*1960*/  DMUL R16, R16, UR4 ;  /* 0x0000000410107c28 */ /* 0x010fe40008000000 */
[----:B------:R-:W-:-:S06]  /*1970*/  DFMA R2, R22, R2, R22 ;  /* 0x000000021602722b */ /* 0x000fcc0000000016 */
[----:B------:R-:W-:-:S08]  /*1980*/  DFMA R16, R16, -UR4, R6 ;  /* 0x8000000410107c2b */ /* 0x000fd00008000006 */
[----:B------:R-:W-:Y:S02]  /*1990*/  DMUL R6, R16, R2 ;  /* 0x0000000210067228 */ /* 0x000fe40000000000 */
[----:B------:R-:W-:-:S06]  /*19a0*/  FSETP.GEU.AND P2, PT, |R17|, 6.5827683646048100446e-37, PT ;  /* 0x036000001100780b */ /* 0x000fcc0003f4e200 */
        /* <DEDUP_REMOVED lines=9> */
[----:B------:R-:W-:Y:S02]  /*1a40*/  IMAD.MOV.U32 R2, RZ, RZ, R6 ;  /* 0x000000ffff027224 */ /* 0x000fe400078e0006 */
[----:B------:R-:W-:-:S07]  /*1a50*/  IMAD.MOV.U32 R3, RZ, RZ, R5 ;  /* 0x000000ffff037224 */ /* 0x000fce00078e0005 */
.L_x_29:
[----:B------:R-:W-:Y:S05]  /*1a60*/  BSYNC.RECONVERGENT B2 ;  /* 0x0000000000027941 */ /* 0x000fea0003800200 */
.L_x_28:
[----:B------:R-:W-:-:S04]  /*1a70*/  UISETP.NE.U32.AND UP0, UPT, UR13, URZ, UPT ;  /* 0x000000ff0d00728c */ /* 0x000fc8000bf05070 */
[----:B------:R-:W-:-:S09]  /*1a80*/  UISETP.NE.AND.EX UP0, UPT, UR14, URZ, UPT, UP0 ;  /* 0x000000ff0e00728c */ /* 0x000fd2000bf05300 */
[----:B------:R-:W-:Y:S05]  /*1a90*/  BRA.U !UP0, `(.L_x_30) ;  /* 0x0000005d08987547 */ /* 0x000fea000b800000 */
[----:B------:R-:W-:Y:S01]  /*1aa0*/  UMOV UR4, 0xffffffff ;  /* 0xffffffff00047882 */ /* 0x000fe20000000000 */
[----:B------:R-:W-:Y:S02]  /*1ab0*/  ISETP.NE.AND P1, PT, R10, RZ, PT ;  /* 0x000000ff0a00720c */ /* 0x000fe40003f25270 */
[----:B------:R-:W-:Y:S11]  /*1ac0*/  BRA.DIV UR4, `(.L_x_31) ;  /* 0x0000005e04c07947 */ /* 0x000ff6000b800000 */
[----:B------:R-:W-:Y:S06]  /*1ad0*/  BAR.SYNC.DEFER_BLOCKING 0x0 ;  /* 0x0000000000007b1d */ /* 0x000fec0000010000 */
.L_x_85:
[----:B------:R-:W-:Y:S04]  /*1ae0*/  BSSY B1, `(.L_x_32) ;  /* 0x0000017000017945 */ /* 0x000fe80003800000 */
[----:B------:R-:W-:Y:S05]  /*1af0*/  @P1 BRA `(.L_x_33) ;  /* 0x0000000000541947 */ /* 0x000fea0003800000 */
[----:B------:R-:W0:Y:S01]  /*1b00*/  S2R R5, SR_LANEID ;  /* 0x0000000000057919 */ /* 0x000e220000000000 */
[----:B------:R-:W-:Y:S02]  /*1b10*/  VOTEU.ANY UR4, UPT, PT ;  /* 0x0000000000047886 */ /* 0x000fe400038e0100 */
[----:B------:R-:W0:Y:S01]  /*1b20*/  FLO.U32 R6, UR4 ;  /* 0x0000000400067d00 */ /* 0x000e2200080e0000 */
[----:B------:R-:W-:-:S06]  /*1b30*/  UPOPC UR5, UR4 ;  /* 0x00000004000572bf */ /* 0x000fcc0008000000 */
[----:B------:R-:W-:Y:S01]  /*1b40*/  IMAD R7, R11, UR5, RZ ;  /* 0x000000050b077c24 */ /* 0x000fe2000f8e02ff */
[----:B0-----:R-:W-:-:S13]  /*1b50*/  ISETP.EQ.U32.AND P1, PT, R6, R5, PT ;  /* 0x000000050600720c */ /* 0x001fda0003f22070 */
[----:B------:R-:W-:Y:S06]  /*1b60*/  @P1 MEMBAR.ALL.GPU ;  /* 0x0000000000001992 */ /* 0x000fec000000a000 */
[----:B------:R-:W-:-:S00]  /*1b70*/  @P1 ERRBAR ;  /* 0x00000000000019ab */ /* 0x000fc00000000000 */
[----:B------:R-:W-:Y:S06]  /*1b80*/  @P1 CGAERRBAR ;  /* 0x00000000000015ab */ /* 0x000fec0000000000 */
[----:B------:R-:W2:Y:S01]  /*1b90*/  @P1 ATOM.E.ADD.STRONG.GPU PT, R7, desc[UR10][R14.64+0x4], R7 ;  /* 0x800004070e07198a */ /* 0x000ea200081ef10a */
[----:B------:R-:W0:Y:S02]  /*1ba0*/  S2R R8, SR_LTMASK ;  /* 0x0000000000087919 */ /* 0x000e240000003900 */
[----:B0-----:R-:W-:-:S04]  /*1bb0*/  LOP3.LUT R8, R8, UR4, RZ, 0xc0, !PT ;  /* 0x0000000408087c12 */ /* 0x001fc8000f8ec0ff */
[----:B------:R-:W0:Y:S01]  /*1bc0*/  POPC R5, R8 ;  /* 0x0000000800057309 */ /* 0x000e220000000000 */
[----:B--2---:R-:W0:Y:S02]  /*1bd0*/  SHFL.IDX PT, R6, R7, R6, 0x1f ;  /* 0x00001f0607067589 */ /* 0x004e2400000e0000 */
[----:B0-----:R-:W-:-:S07]  /*1be0*/  IMAD R5, R11, R5, R6 ;  /* 0x000000050b057224 */ /* 0x001fce00078e0206 */
.L_x_34:
[----:B------:R-:W2:Y:S04]  /*1bf0*/  LD.E.STRONG.GPU R6, desc[UR10][R14.64+0x4] ;  /* 0x0000040a0e067980 */ /* 0x000ea8000c10f900 */
[----:B--2---:R-:W-:Y:S01]  /*1c00*/  CCTL.IVALL ;  /* 0x00000000ff00798f */ /* 0x004fe20002000000 */
[----:B------:R-:W-:Y:S05]  /*1c10*/  YIELD ;  /* 0x0000000000007946 */ /* 0x000fea0003800000 */
[----:B------:R-:W-:-:S04]  /*1c20*/  LOP3.LUT R6, R6, R5, RZ, 0x3c, !PT ;  /* 0x0000000506067212 */ /* 0x000fc800078e3cff */
[----:B------:R-:W-:-:S13]  /*1c30*/  ISETP.GT.AND P1, PT, R6, -0x1, PT ;  /* 0xffffffff0600780c */ /* 0x000fda0003f24270 */
[----:B------:R-:W-:Y:S05]  /*1c40*/  @P1 BRA `(.L_x_34) ;  /* 0xfffffffc00e81947 */ /* 0x000fea000383ffff */
.L_x_33:
[----:B------:R-:W-:Y:S05]  /*1c50*/  BSYNC B1 ;  /* 0x0000000000017941 */ /* 0x000fea0003800000 */
.L_x_32:
[----:B------:R-:W-:-:S03]  /*1c60*/  UMOV UR4, 0xffffffff ;  /* 0xffffffff00047882 */ /* 0x000fc60000000000 */
[----:B------:R-:W-:Y:S05]  /*1c70*/  BRA.DIV UR4, `(.L_x_35) ;  /* 0x0000005e04847947 */ /* 0x000fea000b800000 */
[----:B------:R-:W-:Y:S06]  /*1c80*/  BAR.SYNC.DEFER_BLOCKING 0x0 ;  /* 0x0000000000007b1d */ /* 0x000fec0000010000 */
.L_x_88:
[----:B------:R-:W0:Y:S01]  /*1c90*/  S2R R5, SR_TID.Z ;  /* 0x0000000000057919 */ /* 0x000e220000002300 */
[----:B------:R-:W-:Y:S01]  /*1ca0*/  IMAD R6, R29, R26, R27 ;  /* 0x0000001a1d067224 */ /* 0x000fe200078e021b */
[----:B------:R-:W-:Y:S04]  /*1cb0*/  BSSY.RECONVERGENT B1, `(.L_x_36) ;  /* 0x0000007000017945 */ /* 0x000fe80003800200 */
[----:B------:R-:W-:Y:S02]  /*1cc0*/  ISETP.NE.AND P1, PT, R6, 0x2a, PT ;  /* 0x0000002a0600780c */ /* 0x000fe40003f25270 */
[----:B0-----:R-:W-:Y:S01]  /*1cd0*/  LOP3.LUT P2, R10, R28, RZ, R5, 0xfa, !PT ;  /* 0x000000ff1c0a7212 */ /* 0x001fe2000784fa05 */
[----:B------:R-:W-:-:S12]  /*1ce0*/  @P0 BRA `(.L_x_37) ;  /* 0x00000000000c0947 */ /* 0x000fd80003800000 */
[----:B------:R-:W2:Y:S02]  /*1cf0*/  LDG.E.64 R6, desc[UR10][R12.64] ;  /* 0x0000000a0c067981 */ /* 0x000ea4000c1e1b00 */
[----:B--2---:R-:W-:-:S05]  /*1d00*/  IMAD.WIDE R6, R0, 0x8, R6 ;  /* 0x0000000800067825 */ /* 0x004fca00078e0206 */
[----:B------:R0:W-:Y:S02]  /*1d10*/  ST.E.64 desc[UR10][R6.64], R2 ;  /* 0x0000000206007985 */ /* 0x0001e4000c101b0a */
.L_x_37:
[----:B------:R-:W-:Y:S05]  /*1d20*/  BSYNC.RECONVERGENT B1 ;  /* 0x0000000000017941 */ /* 0x000fea0003800200 */
.L_x_36:
[----:B------:R-:W-:Y:S04]  /*1d30*/  BSSY.RECONVERGENT B1, `(.L_x_38) ;  /* 0x00001ef000017945 */ /* 0x000fe80003800200 */
[----:B------:R-:W-:Y:S05]  /*1d40*/  @P1 BRA `(.L_x_39) ;  /* 0x0000001c00b41947 */ /* 0x000fea0003800000 */
[----:B0-----:R-:W0:Y:S02]  /*1d50*/  LDC.64 R6, c[0x0][0x390] ;  /* 0x0000e400ff067b82 */ /* 0x001e240000000a00 */
[----:B0-----:R-:W2:Y:S04]  /*1d60*/  LDG.E.64 R8, desc[UR10][R6.64] ;  /* 0x0000000a06087981 */ /* 0x001ea8000c1e1b00 */
[----:B--2---:R-:W2:Y:S04]  /*1d70*/  LD.E.64 R16, desc[UR10][R8.64+0x138] ;  /* 0x0001380a08107980 */ /* 0x004ea8000c101b00 */
[----:B--2---:R0:W-:Y:S04]  /*1d80*/  ST.E.64 desc[UR10][R8.64+0x140], R16 ;  /* 0x0001401008007985 */ /* 0x0041e8000c101b0a */
[----:B------:R-:W2:Y:S04]  /*1d90*/  LDG.E.64 R18, desc[UR10][R6.64+0x8] ;  /* 0x0000080a06127981 */ /* 0x000ea8000c1e1b00 */
[----:B--2---:R-:W2:Y:S04]  /*1da0*/  LD.E.64 R20, desc[UR10][R18.64+0x138] ;  /* 0x0001380a12147980 */ /* 0x004ea8000c101b00 */
[----:B--2---:R1:W-:Y:S04]  /*1db0*/  ST.E.64 desc[UR10][R18.64+0x140], R20 ;  /* 0x0001401412007985 */ /* 0x0043e8000c101b0a */
[----:B------:R-:W2:Y:S04]  /*1dc0*/  LDG.E.64 R22, desc[UR10][R6.64+0x10] ;  /* 0x0000100a06167981 */ /* 0x000ea8000c1e1b00 */
[----:B--2---:R-:W2:Y:S04]  /*1dd0*/  LD.E.64 R24, desc[UR10][R22.64+0x138] ;  /* 0x0001380a16187980 */ /* 0x004ea8000c101b00 */
[----:B--2---:R2:W-:Y:S04]  /*1de0*/  ST.E.64 desc[UR10][R22.64+0x140], R24 ;  /* 0x0001401816007985 */ /* 0x0045e8000c101b0a */
[----:B------:R-:W3:Y:S04]  /*1df0*/  LDG.E.64 R32, desc[UR10][R6.64+0x18] ;  /* 0x0000180a06207981 */ /* 0x000ee8000c1e1b00 */
[----:B---3--:R-:W3:Y:S04]  /*1e00*/  LD.E.64 R34, desc[UR10][R32.64+0x138] ;  /* 0x0001380a20227980 */ /* 0x008ee8000c101b00 */
[----:B---3--:R3:W-:Y:S04]  /*1e10*/  ST.E.64 desc[UR10][R32.64+0x140], R34 ;  /* 0x0001402220007985 */ /* 0x0087e8000c101b0a */
[----:B------:R-:W0:Y:S04]  /*1e20*/  LDG.E.64 R36, desc[UR10][R6.64+0x20] ;  /* 0x0000200a06247981 */ /* 0x000e28000c1e1b00 */
[----:B0-----:R-:W4:Y:S04]  /*1e30*/  LD.E.64 R8, desc[UR10][R36.64+0x138] ;  /* 0x0001380a24087980 */ /* 0x001f28000c101b00 */
[----:B----4-:R0:W-:Y:S04]  /*1e40*/  ST.E.64 desc[UR10][R36.64+0x140], R8 ;  /* 0x0001400824007985 */ /* 0x0101e8000c101b0a */
[----:B------:R-:W1:Y:S04]  /*1e50*/  LDG.E.64 R16, desc[UR10][R6.64+0x28] ;  /* 0x0000280a06107981 */ /* 0x000e68000c1e1b00 */
[----:B-1----:R-:W4:Y:S04]  /*1e60*/  LD.E.64 R18, desc[UR10][R16.64+0x138] ;  /* 0x0001380a10127980 */ /* 0x002f28000c101b00 */
[----:B----4-:R1:W-:Y:S04]  /*1e70*/  ST.E.64 desc[UR10][R16.64+0x140], R18 ;  /* 0x0001401210007985 */ /* 0x0103e8000c101b0a */
        /* <DEDUP_REMOVED lines=105> */
[----:B------:R-:W4:Y:S04]  /*2510*/  LDG.E.64 R24, desc[UR10][R6.64+0x8] ;  /* 0x0000080a06187981 */ /* 0x000f28000c1e1b00 */
[----:B-1----:R-:W5:Y:S04]  /*2520*/  LDG.E.64 R16, desc[UR10][R6.64] ;  /* 0x0000000a06107981 */ /* 0x002f68000c1e1b00 */
[----:B----4-:R-:W5:Y:S04]  /*2530*/  LD.E.64 R24, desc[UR10][R24.64] ;  /* 0x0000000a18187980 */ /* 0x010f68000c101b00 */
[----:B-----5:R1:W-:Y:S04]  /*2540*/  ST.E.64 desc[UR10][R16.64], R24 ;  /* 0x0000001810007985 */ /* 0x0203e8000c101b0a */
[----:B--2---:R-:W2:Y:S04]  /*2550*/  LDG.E.64 R18, desc[UR10][R6.64+0x8] ;  /* 0x0000080a06127981 */ /* 0x004ea8000c1e1b00 */
[----:B------:R-:W4:Y:S04]  /*2560*/  LDG.E.64 R32, desc[UR10][R6.64] ;  /* 0x0000000a06207981 */ /* 0x000f28000c1e1b00 */
[----:B--2---:R-:W4:Y:S04]  /*2570*/  LD.E.64 R18, desc[UR10][R18.64+0x8] ;  /* 0x0000080a12127980 */ /* 0x004f28000c101b00 */
[----:B----4-:R2:W-:Y:S04]  /*2580*/  ST.E.64 desc[UR10][R32.64+0x8], R18 ;  /* 0x0000081220007985 */ /* 0x0105e8000c101b0a */
[----:B---3--:R-:W3:Y:S04]  /*2590*/  LDG.E.64 R20, desc[UR10][R6.64+0x8] ;  /* 0x0000080a06147981 */ /* 0x008ee8000c1e1b00 */
[----:B------:R-:W4:Y:S04]  /*25a0*/  LDG.E.64 R34, desc[UR10][R6.64] ;  /* 0x0000000a06227981 */ /* 0x000f28000c1e1b00 */
[----:B---3--:R-:W4:Y:S04]  /*25b0*/  LD.E.64 R20, desc[UR10][R20.64+0x10] ;  /* 0x0000100a14147980 */ /* 0x008f28000c101b00 */
[----:B----4-:R3:W-:Y:S04]  /*25c0*/  ST.E.64 desc[UR10][R34.64+0x10], R20 ;  /* 0x0000101422007985 */ /* 0x0107e8000c101b0a */
[----:B0-----:R-:W4:Y:S04]  /*25d0*/  LDG.E.64 R8, desc[UR10][R6.64+0x8] ;  /* 0x0000080a06087981 */ /* 0x001f28000c1e1b00 */
[----:B------:R-:W5:Y:S04]  /*25e0*/  LDG.E.64 R22, desc[UR10][R6.64] ;  /* 0x0000000a06167981 */ /* 0x000f68000c1e1b00 */
[----:B----4-:R-:W5:Y:S04]  /*25f0*/  LD.E.64 R8, desc[UR10][R8.64+0x18] ;  /* 0x0000180a08087980 */ /* 0x010f68000c101b00 */
[----:B-----5:R0:W-:Y:S04]  /*2600*/  ST.E.64 desc[UR10][R22.64+0x18], R8 ;  /* 0x0000180816007985 */ /* 0x0201e8000c101b0a */
[----:B-1----:R-:W4:Y:S04]  /*2610*/  LDG.E.64 R16, desc[UR10][R6.64+0x8] ;  /* 0x0000080a06107981 */ /* 0x002f28000c1e1b00 */
[----:B------:R-:W5:Y:S04]  /*2620*/  LDG.E.64 R24, desc[UR10][R6.64] ;  /* 0x0000000a06187981 */ /* 0x000f68000c1e1b00 */
        /* <DEDUP_REMOVED lines=147> */
[----:B--2---:R-:W2:Y:S04]  /*2f60*/  LD.E.64 R32, desc[UR10][R18.64+0x8] ;  /* 0x0000080a12207980 */ /* 0x004ea8000c101b00 */
[----:B--2---:R2:W-:Y:S04]  /*2f70*/  ST.E.64 desc[UR10][R18.64], R32 ;  /* 0x0000002012007985 */ /* 0x0045e8000c101b0a */
[----:B---3--:R-:W3:Y:S04]  /*2f80*/  LDG.E.64 R20, desc[UR10][R6.64+0x8] ;  /* 0x0000080a06147981 */ /* 0x008ee8000c1e1b00 */
[----:B---3--:R-:W3:Y:S04]  /*2f90*/  LD.E.64 R34, desc[UR10][R20.64+0x8] ;  /* 0x0000080a14227980 */ /* 0x008ee8000c101b00 */
[----:B---3--:R3:W-:Y:S04]  /*2fa0*/  ST.E.64 desc[UR10][R20.64], R34 ;  /* 0x0000002214007985 */ /* 0x0087e8000c101b0a */
[----:B0-----:R-:W4:Y:S04]  /*2fb0*/  LDG.E.64 R8, desc[UR10][R6.64+0x10] ;  /* 0x0000100a06087981 */ /* 0x001f28000c1e1b00 */
[----:B----4-:R-:W4:Y:S04]  /*2fc0*/  LD.E.64 R22, desc[UR10][R8.64+0x8] ;  /* 0x0000080a08167980 */ /* 0x010f28000c101b00 */
        /* <DEDUP_REMOVED lines=115> */
[----:B------:R-:W4:Y:S04]  /*3700*/  LDG.E.64 R34, desc[UR10][R6.64+0x140] ;  /* 0x0001400a06227981 */ /* 0x000f28000c1e1b00 */
[----:B----4-:R-:W-:Y:S04]  /*3710*/  ST.E.64 desc[UR10][R34.64], RZ ;  /* 0x000000ff22007985 */ /* 0x010fe8000c101b0a */
[----:B---3--:R-:W3:Y:S04]  /*3720*/  LDG.E.64 R20, desc[UR10][R6.64+0x140] ;  /* 0x0001400a06147981 */ /* 0x008ee8000c1e1b00 */
[----:B---3--:R3:W-:Y:S04]  /*3730*/  ST.E.64 desc[UR10][R20.64+0x8], RZ ;  /* 0x000008ff14007985 */ /* 0x0087e8000c101b0a */
[----:B0-----:R-:W4:Y:S04]  /*3740*/  LDG.E.64 R8, desc[UR10][R6.64+0x140] ;  /* 0x0001400a06087981 */ /* 0x001f28000c1e1b00 */
[----:B----4-:R0:W-:Y:S04]  /*3750*/  ST.E.64 desc[UR10][R8.64+0x10], RZ ;  /* 0x000010ff08007985 */ /* 0x0101e8000c101b0a */
[----:B------:R-:W4:Y:S04]  /*3760*/  LDG.E.64 R22, desc[UR10][R6.64+0x140] ;  /* 0x0001400a06167981 */ /* 0x000f28000c1e1b00 */
[----:B----4-:R4:W-:Y:S04]  /*3770*/  ST.E.64 desc[UR10][R22.64+0x18], RZ ;  /* 0x000018ff16007985 */ /* 0x0109e8000c101b0a */
[----:B-1----:R-:W5:Y:S04]  /*3780*/  LDG.E.64 R16, desc[UR10][R6.64+0x140] ;  /* 0x0001400a06107981 */ /* 0x002f68000c1e1b00 */
[----:B-----5:R1:W-:Y:S04]  /*3790*/  ST.E.64 desc[UR10][R16.64+0x20], RZ ;  /* 0x000020ff10007985 */ /* 0x0203e8000c101b0a */
[----:B--2---:R-:W2:Y:S04]  /*37a0*/  LDG.E.64 R18, desc[UR10][R6.64+0x140] ;  /* 0x0001400a06127981 */ /* 0x004ea8000c1e1b00 */
[----:B--2---:R2:W-:Y:S04]  /*37b0*/  ST.E.64 desc[UR10][R18.64+0x28], RZ ;  /* 0x000028ff12007985 */ /* 0x0045e8000c101b0a */
[----:B------:R-:W5:Y:S04]  /*37c0*/  LDG.E.64 R24, desc[UR10][R6.64+0x140] ;  /* 0x0001400a06187981 */ /* 0x000f68000c1e1b00 */
[----:B-----5:R5:W-:Y:S04]  /*37d0*/  ST.E.64 desc[UR10][R24.64+0x30], RZ ;  /* 0x000030ff18007985 */ /* 0x020be8000c101b0a */
[----:B---3--:R-:W3:Y:S04]  /*37e0*/  LDG.E.64 R20, desc[UR10][R6.64+0x140] ;  /* 0x0001400a06147981 */ /* 0x008ee8000c1e1b00 */
[----:B---3--:R3:W-:Y:S04]  /*37f0*/  ST.E.64 desc[UR10][R20.64+0x38], RZ ;  /* 0x000038ff14007985 */ /* 0x0087e8000c101b0a */
[----:B0-----:R-:W4:Y:S04]  /*3800*/  LDG.E.64 R8, desc[UR10][R6.64+0x140] ;  /* 0x0001400a06087981 */ /* 0x001f28000c1e1b00 */
[----:B----4-:R0:W-:Y:S04]  /*3810*/  ST.E.64 desc[UR10][R8.64+0x40], RZ ;  /* 0x000040ff08007985 */ /* 0x0101e8000c101b0a */
[----:B------:R-:W4:Y:S04]  /*3820*/  LDG.E.64 R22, desc[UR10][R6.64+0x140] ;  /* 0x0001400a06167981 */ /* 0x000f28000c1e1b00 */
[----:B----4-:R4:W-:Y:S04]  /*3830*/  ST.E.64 desc[UR10][R22.64+0x48], RZ ;  /* 0x000048ff16007985 */ /* 0x0109e8000c101b0a */
[----:B-1----:R-:W2:Y:S04]  /*3840*/  LDG.E.64 R16, desc[UR10][R6.64+0x140] ;  /* 0x0001400a06107981 */ /* 0x002ea8000c1e1b00 */
[----:B--2---:R1:W-:Y:S04]  /*3850*/  ST.E.64 desc[UR10][R16.64+0x50], RZ ;  /* 0x000050ff10007985 */ /* 0x0043e8000c101b0a */
[----:B------:R-:W2:Y:S04]  /*3860*/  LDG.E.64 R18, desc[UR10][R6.64+0x140] ;  /* 0x0001400a06127981 */ /* 0x000ea8000c1e1b00 */
[----:B--2---:R2:W-:Y:S04]  /*3870*/  ST.E.64 desc[UR10][R18.64+0x58], RZ ;  /* 0x000058ff12007985 */ /* 0x0045e8000c101b0a */
[----:B-----5:R-:W5:Y:S04]  /*3880*/  LDG.E.64 R24, desc[UR10][R6.64+0x140] ;  /* 0x0001400a06187981 */ /* 0x020f68000c1e1b00 */
        /* <DEDUP_REMOVED lines=51> */
[----:B0-----:R-:W3:Y:S04]  /*3bc0*/  LDG.E.64 R8, desc[UR10][R6.64+0x140] ;  /* 0x0001400a06087981 */ /* 0x001ee8000c1e1b00 */
[----:B---3--:R2:W-:Y:S04]  /*3bd0*/  ST.E.64 desc[UR10][R8.64+0x130], RZ ;  /* 0x000130ff08007985 */ /* 0x0085e8000c101b0a */
[----:B----4-:R-:W3:Y:S04]  /*3be0*/  LDG.E.64 R22, desc[UR10][R6.64+0x140] ;  /* 0x0001400a06167981 */ /* 0x010ee8000c1e1b00 */
[----:B---3--:R2:W-:Y:S04]  /*3bf0*/  ST.E.64 desc[UR10][R22.64+0x138], RZ ;  /* 0x000138ff16007985 */ /* 0x0085e8000c101b0a */
[----:B-1----:R-:W3:Y:S04]  /*3c00*/  LDG.E.64 R16, desc[UR10][R6.64+0x140] ;  /* 0x0001400a06107981 */ /* 0x002ee8000c1e1b00 */
[----:B---3--:R2:W-:Y:S02]  /*3c10*/  ST.E.64 desc[UR10][R16.64+0x140], RZ ;  /* 0x000140ff10007985 */ /* 0x0085e4000c101b0a */
.L_x_39:
[----:B------:R-:W-:Y:S05]  /*3c20*/  BSYNC.RECONVERGENT B1 ;  /* 0x0000000000017941 */ /* 0x000fea0003800200 */
.L_x_38:
[----:B------:R-:W-:-:S03]  /*3c30*/  UMOV UR4, 0xffffffff ;  /* 0xffffffff00047882 */ /* 0x000fc60000000000 */
[----:B------:R-:W-:Y:S05]  /*3c40*/  BRA.DIV UR4, `(.L_x_40) ;  /* 0x0000003e04c07947 */ /* 0x000fea000b800000 */
[----:B------:R-:W-:Y:S06]  /*3c50*/  BAR.SYNC.DEFER_BLOCKING 0x0 ;  /* 0x0000000000007b1d */ /* 0x000fec0000010000 */
.L_x_91:
[----:B------:R-:W-:Y:S04]  /*3c60*/  BSSY B1, `(.L_x_41) ;  /* 0x0000017000017945 */ /* 0x000fe80003800000 */
[----:B------:R-:W-:Y:S05]  /*3c70*/  @P2 BRA `(.L_x_42) ;  /* 0x0000000000542947 */ /* 0x000fea0003800000 */
[----:B------:R-:W1:Y:S01]  /*3c80*/  S2R R5, SR_LANEID ;  /* 0x0000000000057919 */ /* 0x000e620000000000 */
[----:B------:R-:W-:Y:S02]  /*3c90*/  VOTEU.ANY UR4, UPT, PT ;  /* 0x0000000000047886 */ /* 0x000fe400038e0100 */
[----:B0-----:R-:W1:Y:S01]  /*3ca0*/  FLO.U32 R6, UR4 ;  /* 0x0000000400067d00 */ /* 0x001e6200080e0000 */
[----:B------:R-:W-:-:S06]  /*3cb0*/  UPOPC UR5, UR4 ;  /* 0x00000004000572bf */ /* 0x000fcc0008000000 */
[----:B------:R-:W-:Y:S01]  /*3cc0*/  IMAD R7, R11, UR5, RZ ;  /* 0x000000050b077c24 */ /* 0x000fe2000f8e02ff */
[----:B-1----:R-:W-:-:S13]  /*3cd0*/  ISETP.EQ.U32.AND P1, PT, R6, R5, PT ;  /* 0x000000050600720c */ /* 0x002fda0003f22070 */
[----:B------:R-:W-:Y:S06]  /*3ce0*/  @P1 MEMBAR.ALL.GPU ;  /* 0x0000000000001992 */ /* 0x000fec000000a000 */
[----:B------:R-:W-:-:S00]  /*3cf0*/  @P1 ERRBAR ;  /* 0x00000000000019ab */ /* 0x000fc00000000000 */
[----:B------:R-:W-:Y:S06]  /*3d00*/  @P1 CGAERRBAR ;  /* 0x00000000000015ab */ /* 0x000fec0000000000 */
[----:B------:R-:W3:Y:S01]  /*3d10*/  @P1 ATOM.E.ADD.STRONG.GPU PT, R7, desc[UR10][R14.64+0x4], R7 ;  /* 0x800004070e07198a */ /* 0x000ee200081ef10a */
[----:B--2---:R-:W0:Y:S02]  /*3d20*/  S2R R8, SR_LTMASK ;  /* 0x0000000000087919 */ /* 0x004e240000003900 */
[----:B0-----:R-:W-:-:S04]  /*3d30*/  LOP3.LUT R8, R8, UR4, RZ, 0xc0, !PT ;  /* 0x0000000408087c12 */ /* 0x001fc8000f8ec0ff */
[----:B------:R-:W0:Y:S01]  /*3d40*/  POPC R5, R8 ;  /* 0x0000000800057309 */ /* 0x000e220000000000 */
[----:B---3--:R-:W0:Y:S02]  /*3d50*/  SHFL.IDX PT, R6, R7, R6, 0x1f ;  /* 0x00001f0607067589 */ /* 0x008e2400000e0000 */
[----:B0-----:R-:W-:-:S07]  /*3d60*/  IMAD R5, R11, R5, R6 ;  /* 0x000000050b057224 */ /* 0x001fce00078e0206 */
.L_x_43:
[----:B------:R-:W2:Y:S04]  /*3d70*/  LD.E.STRONG.GPU R6, desc[UR10][R14.64+0x4] ;  /* 0x0000040a0e067980 */ /* 0x000ea8000c10f900 */
[----:B--2---:R-:W-:Y:S01]  /*3d80*/  CCTL.IVALL ;  /* 0x00000000ff00798f */ /* 0x004fe20002000000 */
[----:B------:R-:W-:Y:S05]  /*3d90*/  YIELD ;  /* 0x0000000000007946 */ /* 0x000fea0003800000 */
[----:B------:R-:W-:-:S04]  /*3da0*/  LOP3.LUT R6, R6, R5, RZ, 0x3c, !PT ;  /* 0x0000000506067212 */ /* 0x000fc800078e3cff */
[----:B------:R-:W-:-:S13]  /*3db0*/  ISETP.GT.AND P1, PT, R6, -0x1, PT ;  /* 0xffffffff0600780c */ /* 0x000fda0003f24270 */
[----:B------:R-:W-:Y:S05]  /*3dc0*/  @P1 BRA `(.L_x_43) ;  /* 0xfffffffc00e81947 */ /* 0x000fea000383ffff */
.L_x_42:
[----:B------:R-:W-:Y:S05]  /*3dd0*/  BSYNC B1 ;  /* 0x0000000000017941 */ /* 0x000fea0003800000 */
.L_x_41:
[----:B------:R-:W-:-:S03]  /*3de0*/  UMOV UR4, 0xffffffff ;  /* 0xffffffff00047882 */ /* 0x000fc60000000000 */
[----:B------:R-:W-:Y:S05]  /*3df0*/  BRA.DIV UR4, `(.L_x_44) ;  /* 0x0000003e04847947 */ /* 0x000fea000b800000 */
[----:B------:R-:W-:Y:S06]  /*3e00*/  BAR.SYNC.DEFER_BLOCKING 0x0 ;  /* 0x0000000000007b1d */ /* 0x000fec0000010000 */
.L_x_94:
[----:B------:R-:W-:-:S04]  /*3e10*/  IADD3 R31, PT, PT, R31, 0x1, RZ ;  /* 0x000000011f1f7810 */ /* 0x000fc80007ffe0ff */
[----:B------:R-:W-:-:S13]  /*3e20*/  ISETP.NE.AND P1, PT, R31, 0x32, PT ;  /* 0x000000321f00780c */ /* 0x000fda0003f25270 */
[----:B------:R-:W-:Y:S05]  /*3e30*/  @P1 BRA `(.L_x_45) ;  /* 0xffffffd800401947 */ /* 0x000fea000383ffff */
[----:B------:R-:W-:Y:S05]  /*3e40*/  BSYNC B0 ;  /* 0x0000000000007941 */ /* 0x000fea0003800000 */
.L_x_27:
[----:B------:R-:W-:Y:S04]  /*3e50*/  BSSY.RECONVERGENT B0, `(.L_x_46) ;  /* 0x000003e000007945 */ /* 0x000fe80003800200 */
[----:B------:R-:W-:Y:S05]  /*3e60*/  @P0 BRA `(.L_x_47) ;  /* 0x0000000000f00947 */ /* 0x000fea0003800000 */
[----:B0-----:R-:W0:Y:S02]  /*3e70*/  LDC.64 R2, c[0x0][0x380] ;  /* 0x0000e000ff027b82 */ /* 0x001e240000000a00 */
[----:B0-----:R-:W-:-:S05]  /*3e80*/  IMAD.WIDE R2, R4, 0x8, R2 ;  /* 0x0000000804027825 */ /* 0x001fca00078e0202 */
[----:B------:R-:W3:Y:S01]  /*3e90*/  LDG.E.64 R26, desc[UR10][R2.64] ;  /* 0x0000000a021a7981 */ /* 0x000ee2000c1e1b00 */
[----:B------:R-:W0:Y:S01]  /*3ea0*/  MUFU.RCP64H R7, 0.049999982118606567383 ;  /* 0x3fa9999900077908 */ /* 0x000e220000001800 */
[----:B--2---:R-:W-:Y:S02]  /*3eb0*/  IMAD.MOV.U32 R18, RZ, RZ, -0x66666666 ;  /* 0x9999999aff127424 */ /* 0x004fe400078e00ff */
[----:B------:R-:W-:Y:S02]  /*3ec0*/  IMAD.MOV.U32 R19, RZ, RZ, 0x3fa99999 ;  /* 0x3fa99999ff137424 */ /* 0x000fe400078e00ff */
[----:B------:R-:W-:-:S06]  /*3ed0*/  IMAD.MOV.U32 R6, RZ, RZ, 0x1 ;  /* 0x00000001ff067424 */ /* 0x000fcc00078e00ff */
[----:B0-----:R-:W-:Y:S01]  /*3ee0*/  DFMA R8, R6, -R18, 1 ;  /* 0x3ff000000608742b */ /* 0x001fe20000000812 */
[----:B---3--:R-:W-:-:S05]  /*3ef0*/  IMAD.WIDE R26, R0, 0x8, R26 ;  /* 0x00000008001a7825 */ /* 0x008fca00078e021a */
[----:B------:R-:W2:Y:S02]  /*3f00*/  LD.E.64 R28, desc[UR10][R26.64] ;  /* 0x0000000a1a1c7980 */ /* 0x000ea4000c101b00 */
[----:B------:R-:W-:Y:S01]  /*3f10*/  DFMA R8, R8, R8, R8 ;  /* 0x000000080808722b */ /* 0x000fe20000000008 */
[----:B------:R-:W-:Y:S01]  /*3f20*/  UMOV UR4, 0x47ae147b ;  /* 0x47ae147b00047882 */ /* 0x000fe20000000000 */
[----:B------:R-:W-:Y:S01]  /*3f30*/  UMOV UR5, 0x3f847ae1 ;  /* 0x3f847ae100057882 */ /* 0x000fe20000000000 */
[----:B------:R-:W-:Y:S05]  /*3f40*/  BSSY.RECONVERGENT B2, `(.L_x_48) ;  /* 0x0000011000027945 */ /* 0x000fea0003800200 */
[----:B------:R-:W-:-:S08]  /*3f50*/  DFMA R8, R6, R8, R6 ;  /* 0x000000080608722b */ /* 0x000fd00000000006 */
[----:B------:R-:W-:-:S08]  /*3f60*/  DFMA R6, R8, -R18, 1 ;  /* 0x3ff000000806742b */ /* 0x000fd00000000812 */
[----:B------:R-:W-:Y:S02]  /*3f70*/  DFMA R6, R8, R6, R8 ;  /* 0x000000060806722b */ /* 0x000fe40000000008 */
[----:B--2---:R-:W-:-:S08]  /*3f80*/  DMUL R16, R28, UR4 ;  /* 0x000000041c107c28 */ /* 0x004fd00008000000 */
[----:B------:R-:W-:Y:S02]  /*3f90*/  DMUL R8, R16, R6 ;  /* 0x0000000610087228 */ /* 0x000fe40000000000 */
[----:B------:R-:W-:-:S06]  /*3fa0*/  FSETP.GEU.AND P2, PT, |R17|, 6.5827683646048100446e-37, PT ;  /* 0x036000001100780b */ /* 0x000fcc0003f4e200 */
[----:B------:R-:W-:-:S08]  /*3fb0*/  DFMA R18, R8, -R18, R16 ;  /* 0x800000120812722b */ /* 0x000fd00000000010 */
[----:B------:R-:W-:-:S10]  /*3fc0*/  DFMA R6, R6, R18, R8 ;  /* 0x000000120606722b */ /* 0x000fd40000000008 */
[----:B------:R-:W-:-:S05]  /*3fd0*/  FFMA R5, RZ, 1.3249999284744262695, R7 ;  /* 0x3fa99999ff057823 */ /* 0x000fca0000000007 */
[----:B------:R-:W-:-:S13]  /*3fe0*/  FSETP.GT.AND P1, PT, |R5|, 1.469367938527859385e-39, PT ;  /* 0x001000000500780b */ /* 0x000fda0003f24200 */
[----:B------:R-:W-:Y:S05]  /*3ff0*/  @P1 BRA P2, `(.L_x_49) ;  /* 0x0000000000141947 */ /* 0x000fea0001000000 */
[----:B------:R-:W-:Y:S01]  /*4000*/  MOV R18, 0x9999999a ;  /* 0x9999999a00127802 */ /* 0x000fe20000000f00 */
[----:B------:R-:W-:Y:S01]  /*4010*/  IMAD.MOV.U32 R21, RZ, RZ, 0x3fa99999 ;  /* 0x3fa99999ff157424 */ /* 0x000fe200078e00ff */
[----:B------:R-:W-:-:S07]  /*4020*/  MOV R30, 0x4040 ;  /* 0x00004040001e7802 */ /* 0x000fce0000000f00 */
[----:B------:R-:W-:Y:S05]  /*4030*/  CALL.REL.NOINC `($__internal_0_$__cuda_sm20_div_rn_f64_full) ;  /* 0x0000004000a47944 */ /* 0x000fea0003c00000 */
[----:B------:R-:W-:-:S07]  /*4040*/  IMAD.MOV.U32 R7, RZ, RZ, R5 ;  /* 0x000000ffff077224 */ /* 0x000fce00078e0005 */
.L_x_49:
[----:B------:R-:W-:Y:S05]  /*4050*/  BSYNC.RECONVERGENT B2 ;  /* 0x0000000000027941 */ /* 0x000fea0003800200 */
.L_x_48:
[----:B------:R-:W2:Y:S04]  /*4060*/  LDG.E.64 R16, desc[UR10][R2.64+-0x8] ;  /* 0xfffff80a02107981 */ /* 0x000ea8000c1e1b00 */
[----:B------:R-:W3:Y:S04]  /*4070*/  LDG.E.64 R18, desc[UR10][R12.64] ;  /* 0x0000000a0c127981 */ /* 0x000ee8000c1e1b00 */
[----:B------:R-:W4:Y:S04]  /*4080*/  LDG.E.64 R20, desc[UR10][R2.64+0x8] ;  /* 0x0000080a02147981 */ /* 0x000f28000c1e1b00 */
[----:B------:R-:W5:Y:S04]  /*4090*/  LD.E.64 R8, desc[UR10][R26.64+-0x8] ;  /* 0xfffff80a1a087980 */ /* 0x000f68000c101b00 */
[----:B------:R-:W5:Y:S01]  /*40a0*/  LD.E.64 R24, desc[UR10][R26.64+0x8] ;  /* 0x0000080a1a187980 */ /* 0x000f62000c101b00 */
[----:B--2---:R-:W-:-:S06]  /*40b0*/  IMAD.WIDE R16, R0, 0x8, R16 ;  /* 0x0000000800107825 */ /* 0x004fcc00078e0210 */
[----:B------:R-:W2:Y:S01]  /*40c0*/  LD.E.64 R16, desc[UR10][R16.64] ;  /* 0x0000000a10107980 */ /* 0x000ea2000c101b00 */
[----:B---3--:R-:W-:-:S04]  /*40d0*/  IMAD.WIDE R32, R0, 0x8, R18 ;  /* 0x0000000800207825 */ /* 0x008fc800078e0212 */
[----:B----4-:R-:W-:Y:S01]  /*40e0*/  IMAD.WIDE R18, R0, 0x8, R20 ;  /* 0x0000000800127825 */ /* 0x010fe200078e0214 */
[----:B------:R-:W3:Y:S04]  /*40f0*/  LD.E.64 R22, desc[UR10][R32.64+-0x8] ;  /* 0xfffff80a20167980 */ /* 0x000ee8000c101b00 */
[----:B------:R-:W3:Y:S04]  /*4100*/  LD.E.64 R20, desc[UR10][R32.64+0x8] ;  /* 0x0000080a20147980 */ /* 0x000ee8000c101b00 */
[----:B------:R-:W4:Y:S01]  /*4110*/  LD.E.64 R18, desc[UR10][R18.64] ;  /* 0x0000000a12127980 */ /* 0x000f22000c101b00 */
[----:B-----5:R-:W-:-:S02]  /*4120*/  DADD R30, R28, -R8 ;  /* 0x000000001c1e7229 */ /* 0x020fc40000000808 */
[----:B------:R-:W-:-:S06]  /*4130*/  DADD R2, R28, R28 ;  /* 0x000000001c027229 */ /* 0x000fcc000000001c */
[----:B------:R-:W-:Y:S02]  /*4140*/  DFMA R30, R30, -R6, R28 ;  /* 0x800000061e1e722b */ /* 0x000fe4000000001c */
[----:B------:R-:W-:Y:S01]  /*4150*/  DADD R24, R24, -R2 ;  /* 0x0000000018187229 */ /* 0x000fe20000000802 */
[----:B------:R-:W-:Y:S01]  /*4160*/  UMOV UR4, 0x99999999 ;  /* 0x9999999900047882 */ /* 0x000fe20000000000 */
[----:B------:R-:W-:-:S06]  /*4170*/  UMOV UR5, 0x3fb99999 ;  /* 0x3fb9999900057882 */ /* 0x000fcc0000000000 */
[----:B------:R-:W-:Y:S02]  /*4180*/  DADD R24, R8, R24 ;  /* 0x0000000008187229 */ /* 0x000fe40000000018 */
[----:B--2---:R-:W-:-:S08]  /*4190*/  DADD R28, R28, -R16 ;  /* 0x000000001c1c7229 */ /* 0x004fd00000000810 */
[----:B------:R-:W-:Y:S02]  /*41a0*/  DFMA R28, R28, -R6, R30 ;  /* 0x800000061c1c722b */ /* 0x000fe4000000001e */
[----:B---3--:R-:W-:Y:S02]  /*41b0*/  DADD R20, R20, -R22 ;  /* 0x0000000014147229 */ /* 0x008fe40000000816 */
[----:B----4-:R-:W-:-:S06]  /*41c0*/  DADD R2, -R2, R18 ;  /* 0x0000000002027229 */ /* 0x010fcc0000000112 */
[----:B------:R-:W-:Y:S01]  /*41d0*/  DFMA R20, R20, -UR4, R28 ;  /* 0x8000000414147c2b */ /* 0x000fe2000800001c */
[----:B------:R-:W-:Y:S01]  /*41e0*/  UMOV UR4, 0x47ae147a ;  /* 0x47ae147a00047882 */ /* 0x000fe20000000000 */
[----:B------:R-:W-:Y:S01]  /*41f0*/  UMOV UR5, 0x3fb47ae1 ;  /* 0x3fb47ae100057882 */ /* 0x000fe20000000000 */
[----:B------:R-:W-:-:S05]  /*4200*/  DADD R16, R16, R2 ;  /* 0x0000000010107229 */ /* 0x000fca0000000002 */
[----:B------:R-:W-:-:S08]  /*4210*/  DFMA R2, R24, UR4, R20 ;  /* 0x0000000418027c2b */ /* 0x000fd00008000014 */
[----:B------:R-:W-:-:S11]  /*4220*/  DFMA R2, R16, UR4, R2 ;  /* 0x0000000410027c2b */ /* 0x000fd60008000002 */
.L_x_47:
[----:B------:R-:W-:Y:S05]  /*4230*/  BSYNC.RECONVERGENT B0 ;  /* 0x0000000000007941 */ /* 0x000fea0003800200 */
.L_x_46:
[----:B------:R-:W-:-:S04]  /*4240*/  UISETP.NE.U32.AND UP0, UPT, UR13, URZ, UPT ;  /* 0x000000ff0d00728c */ /* 0x000fc8000bf05070 */
[----:B------:R-:W-:-:S09]  /*4250*/  UISETP.NE.AND.EX UP0, UPT, UR14, URZ, UPT, UP0 ;  /* 0x000000ff0e00728c */ /* 0x000fd2000bf05300 */
[----:B------:R-:W-:Y:S05]  /*4260*/  BRA.U UP0, `(.L_x_50) ;  /* 0x0000000100047547 */ /* 0x000fea000b800000 */
[----:B------:R-:W-:Y:S05]  /*4270*/  BPT.TRAP 0x1 ;  /* 0x000000040000795c */ /* 0x000fea0000300000 */
.L_x_50:
[----:B------:R-:W-:Y:S01]  /*4280*/  UMOV UR4, 0xffffffff ;  /* 0xffffffff00047882 */ /* 0x000fe20000000000 */
[----:B------:R-:W-:Y:S02]  /*4290*/  ISETP.NE.AND P2, PT, R10, RZ, PT ;  /* 0x000000ff0a00720c */ /* 0x000fe40003f45270 */
[----:B------:R-:W-:Y:S11]  /*42a0*/  BRA.DIV UR4, `(.L_x_51) ;  /* 0x0000003a04887947 */ /* 0x000ff6000b800000 */
[----:B------:R-:W-:Y:S06]  /*42b0*/  BAR.SYNC.DEFER_BLOCKING 0x0 ;  /* 0x0000000000007b1d */ /* 0x000fec0000010000 */
.L_x_97:
        /* <DEDUP_REMOVED lines=17> */
.L_x_54:
[----:B------:R-:W2:Y:S04]  /*43d0*/  LD.E.STRONG.GPU R6, desc[UR10][R14.64+0x4] ;  /* 0x0000040a0e067980 */ /* 0x000ea8000c10f900 */
[----:B--2---:R-:W-:Y:S01]  /*43e0*/  CCTL.IVALL ;  /* 0x00000000ff00798f */ /* 0x004fe20002000000 */
[----:B------:R-:W-:Y:S05]  /*43f0*/  YIELD ;  /* 0x0000000000007946 */ /* 0x000fea0003800000 */
[----:B------:R-:W-:-:S04]  /*4400*/  LOP3.LUT R6, R6, R5, RZ, 0x3c, !PT ;  /* 0x0000000506067212 */ /* 0x000fc800078e3cff */
[----:B------:R-:W-:-:S13]  /*4410*/  ISETP.GT.AND P1, PT, R6, -0x1, PT ;  /* 0xffffffff0600780c */ /* 0x000fda0003f24270 */
[----:B------:R-:W-:Y:S05]  /*4420*/  @P1 BRA `(.L_x_54) ;  /* 0xfffffffc00e81947 */ /* 0x000fea000383ffff */
.L_x_53:
[----:B------:R-:W-:Y:S05]  /*4430*/  BSYNC B0 ;  /* 0x0000000000007941 */ /* 0x000fea0003800000 */
.L_x_52:
[----:B------:R-:W-:-:S03]  /*4440*/  UMOV UR4, 0xffffffff ;  /* 0xffffffff00047882 */ /* 0x000fc60000000000 */
[----:B------:R-:W-:Y:S05]  /*4450*/  BRA.DIV UR4, `(.L_x_55) ;  /* 0x0000003a044c7947 */ /* 0x000fea000b800000 */
[----:B------:R-:W-:Y:S06]  /*4460*/  BAR.SYNC.DEFER_BLOCKING 0x0 ;  /* 0x0000000000007b1d */ /* 0x000fec0000010000 */
.L_x_100:
[----:B------:R-:W-:Y:S04]  /*4470*/  BSSY.RECONVERGENT B0, `(.L_x_56) ;  /* 0x0000007000007945 */ /* 0x000fe80003800200 */
[----:B------:R-:W-:Y:S05]  /*4480*/  @P0 BRA `(.L_x_57) ;  /* 0x0000000000140947 */ /* 0x000fea0003800000 */
[----:B0-----:R-:W2:Y:S02]  /*4490*/  LDC.64 R6, c[0x0][0x380] ;  /* 0x0000e000ff067b82 */ /* 0x001ea40000000a00 */
[----:B--2---:R-:W-:-:S05]  /*44a0*/  IMAD.WIDE R8, R4, 0x8, R6 ;  /* 0x0000000804087825 */ /* 0x004fca00078e0206 */
[----:B------:R-:W2:Y:S02]  /*44b0*/  LDG.E.64 R6, desc[UR10][R8.64] ;  /* 0x0000000a08067981 */ /* 0x000ea4000c1e1b00 */
[----:B--2---:R-:W-:-:S05]  /*44c0*/  IMAD.WIDE R6, R0, 0x8, R6 ;  /* 0x0000000800067825 */ /* 0x004fca00078e0206 */
[----:B------:R1:W-:Y:S02]  /*44d0*/  ST.E.64 desc[UR10][R6.64], R2 ;  /* 0x0000000206007985 */ /* 0x0003e4000c101b0a */
.L_x_57:
[----:B------:R-:W-:Y:S05]  /*44e0*/  BSYNC.RECONVERGENT B0 ;  /* 0x0000000000007941 */ /* 0x000fea0003800200 */
.L_x_56:
[----:B------:R-:W-:-:S03]  /*44f0*/  UMOV UR4, 0xffffffff ;  /* 0xffffffff00047882 */ /* 0x000fc60000000000 */
[----:B------:R-:W-:Y:S05]  /*4500*/  BRA.DIV UR4, `(.L_x_58) ;  /* 0x0000003a04507947 */ /* 0x000fea000b800000 */
[----:B------:R-:W-:Y:S06]  /*4510*/  BAR.SYNC.DEFER_BLOCKING 0x0 ;  /* 0x0000000000007b1d */ /* 0x000fec0000010000 */
.L_x_103:
[----:B01----:R-:W0:Y:S01]  /*4520*/  LDC.64 R2, c[0x0][0x388] ;  /* 0x0000e200ff027b82 */ /* 0x003e220000000a00 */
[----:B------:R-:W-:Y:S04]  /*4530*/  BSSY B0, `(.L_x_59) ;  /* 0x0000017000007945 */ /* 0x000fe80003800000 */
[----:B------:R-:W-:Y:S05]  /*4540*/  @P2 BRA `(.L_x_60) ;  /* 0x0000000000542947 */ /* 0x000fea0003800000 */
[----:B------:R-:W1:Y:S01]  /*4550*/  S2R R5, SR_LANEID ;  /* 0x0000000000057919 */ /* 0x000e620000000000 */
[----:B------:R-:W-:Y:S02]  /*4560*/  VOTEU.ANY UR4, UPT, PT ;  /* 0x0000000000047886 */ /* 0x000fe400038e0100 */
[----:B------:R-:W1:Y:S01]  /*4570*/  FLO.U32 R6, UR4 ;  /* 0x0000000400067d00 */ /* 0x000e6200080e0000 */
[----:B------:R-:W-:-:S06]  /*4580*/  UPOPC UR5, UR4 ;  /* 0x00000004000572bf */ /* 0x000fcc0008000000 */
[----:B------:R-:W-:Y:S01]  /*4590*/  IMAD R7, R11, UR5, RZ ;  /* 0x000000050b077c24 */ /* 0x000fe2000f8e02ff */
[----:B-1----:R-:W-:-:S13]  /*45a0*/  ISETP.EQ.U32.AND P1, PT, R6, R5, PT ;  /* 0x000000050600720c */ /* 0x002fda0003f22070 */
[----:B------:R-:W-:Y:S06]  /*45b0*/  @P1 MEMBAR.ALL.GPU ;  /* 0x0000000000001992 */ /* 0x000fec000000a000 */
[----:B------:R-:W-:-:S00]  /*45c0*/  @P1 ERRBAR ;  /* 0x00000000000019ab */ /* 0x000fc00000000000 */
[----:B------:R-:W-:Y:S06]  /*45d0*/  @P1 CGAERRBAR ;  /* 0x00000000000015ab */ /* 0x000fec0000000000 */
[----:B------:R-:W3:Y:S01]  /*45e0*/  @P1 ATOM.E.ADD.STRONG.GPU PT, R7, desc[UR10][R14.64+0x4], R7 ;  /* 0x800004070e07198a */ /* 0x000ee200081ef10a */
[----:B--2---:R-:W1:Y:S02]  /*45f0*/  S2R R8, SR_LTMASK ;  /* 0x0000000000087919 */ /* 0x004e640000003900 */
[----:B-1----:R-:W-:-:S04]  /*4600*/  LOP3.LUT R8, R8, UR4, RZ, 0xc0, !PT ;  /* 0x0000000408087c12 */ /* 0x002fc8000f8ec0ff */
[----:B------:R-:W1:Y:S01]  /*4610*/  POPC R5, R8 ;  /* 0x0000000800057309 */ /* 0x000e620000000000 */
[----:B---3--:R-:W1:Y:S02]  /*4620*/  SHFL.IDX PT, R6, R7, R6, 0x1f ;  /* 0x00001f0607067589 */ /* 0x008e6400000e0000 */
[----:B-1----:R-:W-:-:S07]  /*4630*/  IMAD R5, R11, R5, R6 ;  /* 0x000000050b057224 */ /* 0x002fce00078e0206 */
.L_x_61:
[----:B------:R-:W2:Y:S04]  /*4640*/  LD.E.STRONG.GPU R6, desc[UR10][R14.64+0x4] ;  /* 0x0000040a0e067980 */ /* 0x000ea8000c10f900 */
[----:B--2---:R-:W-:Y:S01]  /*4650*/  CCTL.IVALL ;  /* 0x00000000ff00798f */ /* 0x004fe20002000000 */
[----:B------:R-:W-:Y:S05]  /*4660*/  YIELD ;  /* 0x0000000000007946 */ /* 0x000fea0003800000 */
[----:B------:R-:W-:-:S04]  /*4670*/  LOP3.LUT R6, R6, R5, RZ, 0x3c, !PT ;  /* 0x0000000506067212 */ /* 0x000fc800078e3cff */
[----:B------:R-:W-:-:S13]  /*4680*/  ISETP.GT.AND P1, PT, R6, -0x1, PT ;  /* 0xffffffff0600780c */ /* 0x000fda0003f24270 */
[----:B------:R-:W-:Y:S05]  /*4690*/  @P1 BRA `(.L_x_61) ;  /* 0xfffffffc00e81947 */ /* 0x000fea000383ffff */
.L_x_60:
[----:B------:R-:W-:Y:S05]  /*46a0*/  BSYNC B0 ;  /* 0x0000000000007941 */ /* 0x000fea0003800000 */
.L_x_59:
[----:B------:R-:W-:Y:S01]  /*46b0*/  UMOV UR4, 0xffffffff ;  /* 0xffffffff00047882 */ /* 0x000fe20000000000 */
[----:B0-----:R-:W-:Y:S02]  /*46c0*/  IMAD.WIDE R2, R4, 0x8, R2 ;  /* 0x0000000804027825 */ /* 0x001fe400078e0202 */
[----:B------:R-:W-:Y:S05]  /*46d0*/  BRA.DIV UR4, `(.L_x_62) ;  /* 0x0000003a040c7947 */ /* 0x000fea000b800000 */
[----:B------:R-:W-:Y:S06]  /*46e0*/  BAR.SYNC.DEFER_BLOCKING 0x0 ;  /* 0x0000000000007b1d */ /* 0x000fec0000010000 */
.L_x_106:
[----:B------:R-:W-:Y:S04]  /*46f0*/  BSSY.RECONVERGENT B0, `(.L_x_63) ;  /* 0x000003e000007945 */ /* 0x000fe80003800200 */
[----:B------:R-:W-:Y:S05]  /*4700*/  @P0 BRA `(.L_x_64) ;  /* 0x0000000000f00947 */ /* 0x000fea0003800000 */
[----:B------:R-:W3:Y:S01]  /*4710*/  LDG.E.64 R28, desc[UR10][R2.64] ;  /* 0x0000000a021c7981 */ /* 0x000ee2000c1e1b00 */
[----:B------:R-:W0:Y:S01]  /*4720*/  MUFU.RCP64H R5, 0.049999982118606567383 ;  /* 0x3fa9999900057908 */ /* 0x000e220000001800 */
[----:B--2---:R-:W-:Y:S02]  /*4730*/  HFMA2 R9, -RZ, RZ, 1.9150390625, -0.0027332305908203125 ;  /* 0x3fa99999ff097431 */ /* 0x004fe400000001ff */
[----:B------:R-:W-:Y:S02]  /*4740*/  IMAD.MOV.U32 R8, RZ, RZ, -0x66666666 ;  /* 0x9999999aff087424 */ /* 0x000fe400078e00ff */
        /* <DEDUP_REMOVED lines=19> */
[----:B------:R-:W-:Y:S01]  /*4880*/  IMAD.MOV.U32 R18, RZ, RZ, -0x66666666 ;  /* 0x9999999aff127424 */ /* 0x000fe200078e00ff */
[----:B------:R-:W-:Y:S02]  /*4890*/  MOV R21, 0x3fa99999 ;  /* 0x3fa9999900157802 */ /* 0x000fe40000000f00 */
[----:B------:R-:W-:-:S07]  /*48a0*/  MOV R30, 0x48c0 ;  /* 0x000048c0001e7802 */ /* 0x000fce0000000f00 */
[----:B------:R-:W-:Y:S05]  /*48b0*/  CALL.REL.NOINC `($__internal_0_$__cuda_sm20_div_rn_f64_full) ;  /* 0x0000003800847944 */ /* 0x000fea0003c00000 */
[----:B------:R-:W-:-:S07]  /*48c0*/  IMAD.MOV.U32 R7, RZ, RZ, R5 ;  /* 0x000000ffff077224 */ /* 0x000fce00078e0005 */
.L_x_66:
[----:B------:R-:W-:Y:S05]  /*48d0*/  BSYNC.RECONVERGENT B2 ;  /* 0x0000000000027941 */ /* 0x000fea0003800200 */
.L_x_65:
[----:B------:R-:W2:Y:S04]  /*48e0*/  LDG.E.64 R8, desc[UR10][R2.64+-0x8] ;  /* 0xfffff80a02087981 */ /* 0x000ea8000c1e1b00 */
[----:B------:R-:W3:Y:S04]  /*48f0*/  LDG.E.64 R16, desc[UR10][R12.64+0x8] ;  /* 0x0000080a0c107981 */ /* 0x000ee8000c1e1b00 */
[----:B------:R-:W4:Y:S04]  /*4900*/  LDG.E.64 R20, desc[UR10][R12.64+-0x8] ;  /* 0xfffff80a0c147981 */ /* 0x000f28000c1e1b00 */
[----:B------:R-:W5:Y:S04]  /*4910*/  LDG.E.64 R24, desc[UR10][R2.64+0x8] ;  /* 0x0000080a02187981 */ /* 0x000f68000c1e1b00 */
[----:B------:R-:W5:Y:S01]  /*4920*/  LD.E.64 R4, desc[UR10][R28.64+-0x8] ;  /* 0xfffff80a1c047980 */ /* 0x000f62000c101b00 */
[----:B--2---:R-:W-:-:S06]  /*4930*/  IMAD.WIDE R8, R0, 0x8, R8 ;  /* 0x0000000800087825 */ /* 0x004fcc00078e0208 */
[----:B------:R-:W2:Y:S01]  /*4940*/  LD.E.64 R8, desc[UR10][R8.64] ;  /* 0x0000000a08087980 */ /* 0x000ea2000c101b00 */
[----:B---3--:R-:W-:-:S03]  /*4950*/  IMAD.WIDE R18, R0, 0x8, R16 ;  /* 0x0000000800127825 */ /* 0x008fc600078e0210 */
[----:B------:R-:W3:Y:S01]  /*4960*/  LD.E.64 R16, desc[UR10][R28.64+0x8] ;  /* 0x0000080a1c107980 */ /* 0x000ee2000c101b00 */
[----:B----4-:R-:W-:-:S03]  /*4970*/  IMAD.WIDE R22, R0, 0x8, R20 ;  /* 0x0000000800167825 */ /* 0x010fc600078e0214 */
[----:B------:R-:W4:Y:S01]  /*4980*/  LD.E.64 R18, desc[UR10][R18.64] ;  /* 0x0000000a12127980 */ /* 0x000f22000c101b00 */
[----:B-----5:R-:W-:-:S03]  /*4990*/  IMAD.WIDE R30, R0, 0x8, R24 ;  /* 0x00000008001e7825 */ /* 0x020fc600078e0218 */
[----:B------:R-:W4:Y:S04]  /*49a0*/  LD.E.64 R22, desc[UR10][R22.64] ;  /* 0x0000000a16167980 */ /* 0x000f28000c101b00 */
[----:B------:R-:W5:Y:S01]  /*49b0*/  LD.E.64 R12, desc[UR10][R30.64] ;  /* 0x0000000a1e0c7980 */ /* 0x000f62000c101b00 */
[C---:B------:R-:W-:Y:S02]  /*49c0*/  DADD R24, R26.reuse, -R4 ;  /* 0x000000001a187229 */ /* 0x040fe40000000804 */
[----:B------:R-:W-:-:S06]  /*49d0*/  DADD R20, R26, R26 ;  /* 0x000000001a147229 */ /* 0x000fcc000000001a */
[----:B------:R-:W-:Y:S01]  /*49e0*/  DFMA R24, R24, -R6, R26 ;  /* 0x800000061818722b */ /* 0x000fe2000000001a */
[----:B------:R-:W-:Y:S01]  /*49f0*/  UMOV UR4, 0x99999999 ;  /* 0x9999999900047882 */ /* 0x000fe20000000000 */
[----:B------:R-:W-:Y:S01]  /*4a00*/  UMOV UR5, 0x3fb99999 ;  /* 0x3fb9999900057882 */ /* 0x000fe20000000000 */
[----:B--2---:R-:W-:Y:S02]  /*4a10*/  DADD R26, R26, -R8 ;  /* 0x000000001a1a7229 */ /* 0x004fe40000000808 */
[----:B---3--:R-:W-:-:S06]  /*4a20*/  DADD R16, R16, -R20 ;  /* 0x0000000010107229 */ /* 0x008fcc0000000814 */
[----:B------:R-:W-:Y:S02]  /*4a30*/  DFMA R24, R26, -R6, R24 ;  /* 0x800000061a18722b */ /* 0x000fe40000000018 */
[----:B----4-:R-:W-:Y:S02]  /*4a40*/  DADD R6, R18, -R22 ;  /* 0x0000000012067229 */ /* 0x010fe40000000816 */
[----:B------:R-:W-:Y:S02]  /*4a50*/  DADD R16, R4, R16 ;  /* 0x0000000004107229 */ /* 0x000fe40000000010 */
[----:B-----5:R-:W-:-:S04]  /*4a60*/  DADD R12, -R20, R12 ;  /* 0x00000000140c7229 */ /* 0x020fc8000000010c */
[----:B------:R-:W-:Y:S01]  /*4a70*/  DFMA R6, R6, -UR4, R24 ;  /* 0x8000000406067c2b */ /* 0x000fe20008000018 */
[----:B------:R-:W-:Y:S01]  /*4a80*/  UMOV UR4, 0x47ae147a ;  /* 0x47ae147a00047882 */ /* 0x000fe20000000000 */
[----:B------:R-:W-:Y:S02]  /*4a90*/  UMOV UR5, 0x3fb47ae1 ;  /* 0x3fb47ae100057882 */ /* 0x000fe40000000000 */
[----:B------:R-:W-:-:S04]  /*4aa0*/  DADD R12, R8, R12 ;  /* 0x00000000080c7229 */ /* 0x000fc8000000000c */
[----:B------:R-:W-:-:S08]  /*4ab0*/  DFMA R4, R16, UR4, R6 ;  /* 0x0000000410047c2b */ /* 0x000fd00008000006 */
[----:B------:R-:W-:-:S11]  /*4ac0*/  DFMA R4, R12, UR4, R4 ;  /* 0x000000040c047c2b */ /* 0x000fd60008000004 */
.L_x_64:
[----:B------:R-:W-:Y:S05]  /*4ad0*/  BSYNC.RECONVERGENT B0 ;  /* 0x0000000000007941 */ /* 0x000fea0003800200 */
.L_x_63:
[----:B------:R-:W-:-:S04]  /*4ae0*/  UISETP.NE.U32.AND UP0, UPT, UR13, URZ, UPT ;  /* 0x000000ff0d00728c */ /* 0x000fc8000bf05070 */
[----:B------:R-:W-:-:S09]  /*4af0*/  UISETP.NE.AND.EX UP0, UPT, UR14, URZ, UPT, UP0 ;  /* 0x000000ff0e00728c */ /* 0x000fd2000bf05300 */
[----:B------:R-:W-:Y:S05]  /*4b00*/  BRA.U UP0, `(.L_x_67) ;  /* 0x0000000100047547 */ /* 0x000fea000b800000 */
[----:B------:R-:W-:Y:S05]  /*4b10*/  BPT.TRAP 0x1 ;  /* 0x000000040000795c */ /* 0x000fea0000300000 */
.L_x_67:
[----:B------:R-:W-:Y:S01]  /*4b20*/  UMOV UR4, 0xffffffff ;  /* 0xffffffff00047882 */ /* 0x000fe20000000000 */
[----:B------:R-:W-:Y:S02]  /*4b30*/  ISETP.NE.AND P2, PT, R10, RZ, PT ;  /* 0x000000ff0a00720c */ /* 0x000fe40003f45270 */
[----:B------:R-:W-:Y:S11]  /*4b40*/  BRA.DIV UR4, `(.L_x_68) ;  /* 0x0000003604207947 */ /* 0x000ff6000b800000 */
[----:B------:R-:W-:Y:S06]  /*4b50*/  BAR.SYNC.DEFER_BLOCKING 0x0 ;  /* 0x0000000000007b1d */ /* 0x000fec0000010000 */
.L_x_109:
[----:B------:R-:W-:Y:S04]  /*4b60*/  BSSY B0, `(.L_x_69) ;  /* 0x0000017000007945 */ /* 0x000fe80003800000 */
[----:B------:R-:W-:Y:S05]  /*4b70*/  @P2 BRA `(.L_x_70) ;  /* 0x0000000000542947 */ /* 0x000fea0003800000 */
[----:B------:R-:W0:Y:S01]  /*4b80*/  S2R R7, SR_LANEID ;  /* 0x0000000000077919 */ /* 0x000e220000000000 */
[----:B------:R-:W-:Y:S02]  /*4b90*/  VOTEU.ANY UR4, UPT, PT ;  /* 0x0000000000047886 */ /* 0x000fe400038e0100 */
[----:B--2---:R-:W0:Y:S01]  /*4ba0*/  FLO.U32 R8, UR4 ;  /* 0x0000000400087d00 */ /* 0x004e2200080e0000 */
[----:B------:R-:W-:Y:S01]  /*4bb0*/  UPOPC UR5, UR4 ;  /* 0x00000004000572bf */ /* 0x000fe20008000000 */
[----:B0-----:R-:W-:-:S05]  /*4bc0*/  ISETP.EQ.U32.AND P1, PT, R8, R7, PT ;  /* 0x000000070800720c */ /* 0x001fca0003f22070 */
[----:B------:R-:W-:-:S08]  /*4bd0*/  IMAD R7, R11, UR5, RZ ;  /* 0x000000050b077c24 */ /* 0x000fd0000f8e02ff */
        /* <DEDUP_REMOVED lines=8> */
[----:B0-----:R-:W-:-:S07]  /*4c60*/  IMAD R6, R11, R9, R6 ;  /* 0x000000090b067224 */ /* 0x001fce00078e0206 */
.L_x_71:
[----:B------:R-:W2:Y:S04]  /*4c70*/  LD.E.STRONG.GPU R7, desc[UR10][R14.64+0x4] ;  /* 0x0000040a0e077980 */ /* 0x000ea8000c10f900 */
[----:B--2---:R-:W-:Y:S01]  /*4c80*/  CCTL.IVALL ;  /* 0x00000000ff00798f */ /* 0x004fe20002000000 */
[----:B------:R-:W-:Y:S05]  /*4c90*/  YIELD ;  /* 0x0000000000007946 */ /* 0x000fea0003800000 */
[----:B------:R-:W-:-:S04]  /*4ca0*/  LOP3.LUT R7, R7, R6, RZ, 0x3c, !PT ;  /* 0x0000000607077212 */ /* 0x000fc800078e3cff */
[----:B------:R-:W-:-:S13]  /*4cb0*/  ISETP.GT.AND P1, PT, R7, -0x1, PT ;  /* 0xffffffff0700780c */ /* 0x000fda0003f24270 */
[----:B------:R-:W-:Y:S05]  /*4cc0*/  @P1 BRA `(.L_x_71) ;  /* 0xfffffffc00e81947 */ /* 0x000fea000383ffff */
.L_x_70:
[----:B------:R-:W-:Y:S05]  /*4cd0*/  BSYNC B0 ;  /* 0x0000000000007941 */ /* 0x000fea0003800000 */
.L_x_69:
[----:B------:R-:W-:-:S03]  /*4ce0*/  UMOV UR4, 0xffffffff ;  /* 0xffffffff00047882 */ /* 0x000fc60000000000 */
[----:B------:R-:W-:Y:S05]  /*4cf0*/  BRA.DIV UR4, `(.L_x_72) ;  /* 0x0000003204e47947 */ /* 0x000fea000b800000 */
[----:B------:R-:W-:Y:S06]  /*4d00*/  BAR.SYNC.DEFER_BLOCKING 0x0 ;  /* 0x0000000000007b1d */ /* 0x000fec0000010000 */
.L_x_112:
[----:B------:R-:W-:Y:S04]  /*4d10*/  BSSY.RECONVERGENT B0, `(.L_x_73) ;  /* 0x0000005000007945 */ /* 0x000fe80003800200 */
[----:B------:R-:W-:Y:S05]  /*4d20*/  @P0 BRA `(.L_x_74) ;  /* 0x00000000000c0947 */ /* 0x000fea0003800000 */
[----:B------:R-:W3:Y:S02]  /*4d30*/  LDG.E.64 R2, desc[UR10][R2.64] ;  /* 0x0000000a02027981 */ /* 0x000ee4000c1e1b00 */
[----:B---3--:R-:W-:-:S05]  /*4d40*/  IMAD.WIDE R6, R0, 0x8, R2 ;  /* 0x0000000800067825 */ /* 0x008fca00078e0202 */
[----:B------:R0:W-:Y:S02]  /*4d50*/  ST.E.64 desc[UR10][R6.64], R4 ;  /* 0x0000000406007985 */ /* 0x0001e4000c101b0a */
.L_x_74:
[----:B------:R-:W-:Y:S05]  /*4d60*/  BSYNC.RECONVERGENT B0 ;  /* 0x0000000000007941 */ /* 0x000fea0003800200 */
.L_x_73:
[----:B------:R-:W-:-:S03]  /*4d70*/  UMOV UR4, 0xffffffff ;  /* 0xffffffff00047882 */ /* 0x000fc60000000000 */
[----:B------:R-:W-:Y:S05]  /*4d80*/  BRA.DIV UR4, `(.L_x_75) ;  /* 0x0000003204f07947 */ /* 0x000fea000b800000 */
[----:B------:R-:W-:Y:S06]  /*4d90*/  BAR.SYNC.DEFER_BLOCKING 0x0 ;  /* 0x0000000000007b1d */ /* 0x000fec0000010000 */
.L_x_115:
[----:B0-----:R-:W0:Y:S01]  /*4da0*/  S2R R5, SR_TID.X ;  /* 0x0000000000057919 */ /* 0x001e220000002100 */
[----:B------:R-:W1:Y:S01]  /*4db0*/  LDC R2, c[0x0][0x360] ;  /* 0x0000d800ff027b82 */ /* 0x000e620000000800 */
[----:B------:R-:W-:Y:S04]  /*4dc0*/  BSSY B0, `(.L_x_76) ;  /* 0x0000017000007945 */ /* 0x000fe80003800000 */
[----:B------:R-:W-:Y:S05]  /*4dd0*/  @P2 BRA `(.L_x_77) ;  /* 0x0000000000542947 */ /* 0x000fea0003800000 */
[----:B------:R-:W3:Y:S01]  /*4de0*/  S2R R3, SR_LANEID ;  /* 0x0000000000037919 */ /* 0x000ee20000000000 */
[----:B------:R-:W-:Y:S02]  /*4df0*/  VOTEU.ANY UR4, UPT, PT ;  /* 0x0000000000047886 */ /* 0x000fe400038e0100 */
[----:B------:R-:W3:Y:S01]  /*4e00*/  FLO.U32 R0, UR4 ;  /* 0x0000000400007d00 */ /* 0x000ee200080e0000 */
[----:B------:R-:W-:Y:S01]  /*4e10*/  UPOPC UR5, UR4 ;  /* 0x00000004000572bf */ /* 0x000fe20008000000 */
[----:B---3--:R-:W-:-:S05]  /*4e20*/  ISETP.EQ.U32.AND P0, PT, R0, R3, PT ;  /* 0x000000030000720c */ /* 0x008fca0003f02070 */
[----:B------:R-:W-:-:S08]  /*4e30*/  IMAD R3, R11, UR5, RZ ;  /* 0x000000050b037c24 */ /* 0x000fd0000f8e02ff */
[----:B------:R-:W-:Y:S06]  /*4e40*/  @P0 MEMBAR.ALL.GPU ;  /* 0x0000000000000992 */ /* 0x000fec000000a000 */
[----:B------:R-:W-:-:S00]  /*4e50*/  @P0 ERRBAR ;  /* 0x00000000000009ab */ /* 0x000fc00000000000 */
[----:B------:R-:W-:Y:S06]  /*4e60*/  @P0 CGAERRBAR ;  /* 0x00000000000005ab */ /* 0x000fec0000000000 */
[----:B------:R-:W3:Y:S01]  /*4e70*/  @P0 ATOM.E.ADD.STRONG.GPU PT, R3, desc[UR10][R14.64+0x4], R3 ;  /* 0x800004030e03098a */ /* 0x000ee200081ef10a */
[----:B------:R-:W4:Y:S02]  /*4e80*/  S2R R4, SR_LTMASK ;  /* 0x0000000000047919 */ /* 0x000f240000003900 */
[----:B----4-:R-:W-:-:S06]  /*4e90*/  LOP3.LUT R4, R4, UR4, RZ, 0xc0, !PT ;  /* 0x0000000404047c12 */ /* 0x010fcc000f8ec0ff */
[----:B------:R-:W4:Y:S01]  /*4ea0*/  POPC R4, R4 ;  /* 0x0000000400047309 */ /* 0x000f220000000000 */
[----:B---3--:R-:W4:Y:S02]  /*4eb0*/  SHFL.IDX PT, R0, R3, R0, 0x1f ;  /* 0x00001f0003007589 */ /* 0x008f2400000e0000 */
[----:B----4-:R-:W-:-:S07]  /*4ec0*/  IMAD R11, R11, R4, R0 ;  /* 0x000000040b0b7224 */ /* 0x010fce00078e0200 */
.L_x_78:
[----:B------:R-:W3:Y:S04]  /*4ed0*/  LD.E.STRONG.GPU R0, desc[UR10][R14.64+0x4] ;  /* 0x0000040a0e007980 */ /* 0x000ee8000c10f900 */
[----:B---3--:R-:W-:Y:S01]  /*4ee0*/  CCTL.IVALL ;  /* 0x00000000ff00798f */ /* 0x008fe20002000000 */
[----:B------:R-:W-:Y:S05]  /*4ef0*/  YIELD ;  /* 0x0000000000007946 */ /* 0x000fea0003800000 */
[----:B------:R-:W-:-:S04]  /*4f00*/  LOP3.LUT R0, R0, R11, RZ, 0x3c, !PT ;  /* 0x0000000b00007212 */ /* 0x000fc800078e3cff */
[----:B------:R-:W-:-:S13]  /*4f10*/  ISETP.GT.AND P0, PT, R0, -0x1, PT ;  /* 0xffffffff0000780c */ /* 0x000fda0003f04270 */
[----:B------:R-:W-:Y:S05]  /*4f20*/  @P0 BRA `(.L_x_78) ;  /* 0xfffffffc00e80947 */ /* 0x000fea000383ffff */
.L_x_77:
[----:B------:R-:W-:Y:S05]  /*4f30*/  BSYNC B0 ;  /* 0x0000000000007941 */ /* 0x000fea0003800000 */
.L_x_76:
[----:B------:R-:W0:Y:S02]  /*4f40*/  S2UR UR4, SR_CTAID.X ;  /* 0x00000000000479c3 */ /* 0x000e240000002500 */
[----:B01----:R-:W-:Y:S01]  /*4f50*/  IMAD R0, R2, UR4, R5 ;  /* 0x0000000402007c24 */ /* 0x003fe2000f8e0205 */
[----:B------:R-:W-:-:S04]  /*4f60*/  UMOV UR4, 0xffffffff ;  /* 0xffffffff00047882 */ /* 0x000fc80000000000 */
[----:B------:R-:W-:Y:S01]  /*4f70*/  ISETP.NE.AND P0, PT, R0, 0x2a, PT ;  /* 0x0000002a0000780c */ /* 0x000fe20003f05270 */
[----:B------:R-:W-:-:S12]  /*4f80*/  BRA.DIV UR4, `(.L_x_79) ;  /* 0x0000003204a07947 */ /* 0x000fd8000b800000 */
[----:B------:R-:W-:Y:S06]  /*4f90*/  BAR.SYNC.DEFER_BLOCKING 0x0 ;  /* 0x0000000000007b1d */ /* 0x000fec0000010000 */
.L_x_118:
[----:B------:R-:W-:Y:S05]  /*4fa0*/  @P0 EXIT ;  /* 0x000000000000094d */ /* 0x000fea0003800000 */
[----:B------:R-:W0:Y:S02]  /*4fb0*/  LDC.64 R2, c[0x0][0x380] ;  /* 0x0000e000ff027b82 */ /* 0x000e240000000a00 */
[----:B0-----:R-:W3:Y:S04]  /*4fc0*/  LDG.E.64 R4, desc[UR10][R2.64] ;  /* 0x0000000a02047981 */ /* 0x001ee8000c1e1b00 */
[----:B---3--:R0:W-:Y:S04]  /*4fd0*/  ST.E.64 desc[UR10][R4.64], RZ ;  /* 0x000000ff04007985 */ /* 0x0081e8000c101b0a */
[----:B------:R-:W3:Y:S04]  /*4fe0*/  LDG.E.64 R6, desc[UR10][R2.64] ;  /* 0x0000000a02067981 */ /* 0x000ee8000c1e1b00 */
[----:B---3--:R1:W-:Y:S04]  /*4ff0*/  ST.E.64 desc[UR10][R6.64+0x8], RZ ;  /* 0x000008ff06007985 */ /* 0x0083e8000c101b0a */
[----:B--2---:R-:W2:Y:S04]  /*5000*/  LDG.E.64 R8, desc[UR10][R2.64] ;  /* 0x0000000a02087981 */ /* 0x004ea8000c1e1b00 */
[----:B--2---:R2:W-:Y:S04]  /*5010*/  ST.E.64 desc[UR10][R8.64+0x10], RZ ;  /* 0x000010ff08007985 */ /* 0x0045e8000c101b0a */
[----:B------:R-:W3:Y:S04]  /*5020*/  LDG.E.64 R10, desc[UR10][R2.64] ;  /* 0x0000000a020a7981 */ /* 0x000ee8000c1e1b00 */
[----:B---3--:R3:W-:Y:S04]  /*5030*/  ST.E.64 desc[UR10][R10.64+0x18], RZ ;  /* 0x000018ff0a007985 */ /* 0x0087e8000c101b0a */
[----:B------:R-:W4:Y:S04]  /*5040*/  LDG.E.64 R12, desc[UR10][R2.64] ;  /* 0x0000000a020c7981 */ /* 0x000f28000c1e1b00 */
[----:B----4-:R4:W-:Y:S04]  /*5050*/  ST.E.64 desc[UR10][R12.64+0x20], RZ ;  /* 0x000020ff0c007985 */ /* 0x0109e8000c101b0a */
[----:B------:R-:W5:Y:S04]  /*5060*/  LDG.E.64 R14, desc[UR10][R2.64] ;  /* 0x0000000a020e7981 */ /* 0x000f68000c1e1b00 */
[----:B-----5:R5:W-:Y:S04]  /*5070*/  ST.E.64 desc[UR10][R14.64+0x28], RZ ;  /* 0x000028ff0e007985 */ /* 0x020be8000c101b0a */
[----:B0-----:R-:W2:Y:S04]  /*5080*/  LDG.E.64 R4, desc[UR10][R2.64] ;  /* 0x0000000a02047981 */ /* 0x001ea8000c1e1b00 */
[----:B--2---:R0:W-:Y:S04]  /*5090*/  ST.E.64 desc[UR10][R4.64+0x30], RZ ;  /* 0x000030ff04007985 */ /* 0x0041e8000c101b0a */
[----:B-1----:R-:W2:Y:S04]  /*50a0*/  LDG.E.64 R6, desc[UR10][R2.64] ;  /* 0x0000000a02067981 */ /* 0x002ea8000c1e1b00 */
[----:B--2---:R1:W-:Y:S04]  /*50b0*/  ST.E.64 desc[UR10][R6.64+0x38], RZ ;  /* 0x000038ff06007985 */ /* 0x0043e8000c101b0a */
[----:B------:R-:W2:Y:S04]  /*50c0*/  LDG.E.64 R8, desc[UR10][R2.64] ;  /* 0x0000000a02087981 */ /* 0x000ea8000c1e1b00 */
[----:B--2---:R2:W-:Y:S04]  /*50d0*/  ST.E.64 desc[UR10][R8.64+0x40], RZ ;  /* 0x000040ff08007985 */ /* 0x0045e8000c101b0a */
[----:B---3--:R-:W3:Y:S04]  /*50e0*/  LDG.E.64 R10, desc[UR10][R2.64] ;  /* 0x0000000a020a7981 */ /* 0x008ee8000c1e1b00 */
[----:B---3--:R3:W-:Y:S04]  /*50f0*/  ST.E.64 desc[UR10][R10.64+0x48], RZ ;  /* 0x000048ff0a007985 */ /* 0x0087e8000c101b0a */
[----:B----4-:R-:W4:Y:S04]  /*5100*/  LDG.E.64 R12, desc[UR10][R2.64] ;  /* 0x0000000a020c7981 */ /* 0x010f28000c1e1b00 */
[----:B----4-:R4:W-:Y:S04]  /*5110*/  ST.E.64 desc[UR10][R12.64+0x50], RZ ;  /* 0x000050ff0c007985 */ /* 0x0109e8000c101b0a */
[----:B-----5:R-:W5:Y:S04]  /*5120*/  LDG.E.64 R14, desc[UR10][R2.64] ;  /* 0x0000000a020e7981 */ /* 0x020f68000c1e1b00 */
        /* <DEDUP_REMOVED lines=206> */
[----:B--2---:R-:W-:Y:S04]  /*5e10*/  ST.E.64 desc[UR10][R4.64+0x140], RZ ;  /* 0x000140ff04007985 */ /* 0x004fe8000c101b0a */
[----:B-1----:R-:W2:Y:S04]  /*5e20*/  LDG.E.64 R6, desc[UR10][R2.64+0x108] ;  /* 0x0001080a02067981 */ /* 0x002ea8000c1e1b00 */
[----:B--2---:R0:W-:Y:S04]  /*5e30*/  ST.E.64 desc[UR10][R6.64+0x140], RZ ;  /* 0x000140ff06007985 */ /* 0x0041e8000c101b0a */
[----:B------:R-:W2:Y:S04]  /*5e40*/  LDG.E.64 R8, desc[UR10][R2.64+0x110] ;  /* 0x0001100a02087981 */ /* 0x000ea8000c1e1b00 */
[----:B--2---:R1:W-:Y:S04]  /*5e50*/  ST.E.64 desc[UR10][R8.64+0x140], RZ ;  /* 0x000140ff08007985 */ /* 0x0043e8000c101b0a */
[----:B---3--:R-:W2:Y:S04]  /*5e60*/  LDG.E.64 R10, desc[UR10][R2.64+0x118] ;  /* 0x0001180a020a7981 */ /* 0x008ea8000c1e1b00 */
[----:B--2---:R2:W-:Y:S04]  /*5e70*/  ST.E.64 desc[UR10][R10.64+0x140], RZ ;  /* 0x000140ff0a007985 */ /* 0x0045e8000c101b0a */
[----:B----4-:R-:W3:Y:S04]  /*5e80*/  LDG.E.64 R12, desc[UR10][R2.64+0x120] ;  /* 0x0001200a020c7981 */ /* 0x010ee8000c1e1b00 */
[----:B---3--:R3:W-:Y:S04]  /*5e90*/  ST.E.64 desc[UR10][R12.64+0x140], RZ ;  /* 0x000140ff0c007985 */ /* 0x0087e8000c101b0a */
[----:B-----5:R-:W4:Y:S04]  /*5ea0*/  LDG.E.64 R14, desc[UR10][R2.64+0x128] ;  /* 0x0001280a020e7981 */ /* 0x020f28000c1e1b00 */
[----:B----4-:R4:W-:Y:S04]  /*5eb0*/  ST.E.64 desc[UR10][R14.64+0x140], RZ ;  /* 0x000140ff0e007985 */ /* 0x0109e8000c101b0a */
[----:B------:R-:W5:Y:S04]  /*5ec0*/  LDG.E.64 R16, desc[UR10][R2.64+0x130] ;  /* 0x0001300a02107981 */ /* 0x000f68000c1e1b00 */
[----:B-----5:R5:W-:Y:S04]  /*5ed0*/  ST.E.64 desc[UR10][R16.64+0x140], RZ ;  /* 0x000140ff10007985 */ /* 0x020be8000c101b0a */
[----:B0-----:R-:W2:Y:S04]  /*5ee0*/  LDG.E.64 R6, desc[UR10][R2.64+0x138] ;  /* 0x0001380a02067981 */ /* 0x001ea8000c1e1b00 */
[----:B--2---:R0:W-:Y:S04]  /*5ef0*/  ST.E.64 desc[UR10][R6.64+0x140], RZ ;  /* 0x000140ff06007985 */ /* 0x0041e8000c101b0a */
[----:B-1----:R-:W2:Y:S01]  /*5f00*/  LDG.E.64 R8, desc[UR10][R2.64+0x140] ;  /* 0x0001400a02087981 */ /* 0x002ea2000c1e1b00 */
[----:B------:R-:W-:-:S02]  /*5f10*/  HFMA2 R5, -RZ, RZ, 1.984375, 0 ;  /* 0x3ff00000ff057431 */ /* 0x000fc400000001ff */
[----:B------:R-:W-:Y:S01]  /*5f20*/  IMAD.MOV.U32 R4, RZ, RZ, 0x0 ;  /* 0x00000000ff047424 */ /* 0x000fe200078e00ff */
[----:B--2---:R1:W-:Y:S04]  /*5f30*/  ST.E.64 desc[UR10][R8.64+0x140], RZ ;  /* 0x000140ff08007985 */ /* 0x0043e8000c101b0a */
[----:B------:R-:W2:Y:S04]  /*5f40*/  LDG.E.64 R10, desc[UR10][R2.64+0x140] ;  /* 0x0001400a020a7981 */ /* 0x000ea8000c1e1b00 */
[----:B--2---:R2:W-:Y:S04]  /*5f50*/  ST.E.64 desc[UR10][R10.64], R4 ;  /* 0x000000040a007985 */ /* 0x0045e8000c101b0a */
[----:B---3--:R-:W3:Y:S04]  /*5f60*/  LDG.E.64 R12, desc[UR10][R2.64+0x140] ;  /* 0x0001400a020c7981 */ /* 0x008ee8000c1e1b00 */
[----:B---3--:R3:W-:Y:S04]  /*5f70*/  ST.E.64 desc[UR10][R12.64+0x8], R4 ;  /* 0x000008040c007985 */ /* 0x0087e8000c101b0a */
[----:B----4-:R-:W4:Y:S04]  /*5f80*/  LDG.E.64 R14, desc[UR10][R2.64+0x140] ;  /* 0x0001400a020e7981 */ /* 0x010f28000c1e1b00 */
[----:B----4-:R4:W-:Y:S04]  /*5f90*/  ST.E.64 desc[UR10][R14.64+0x10], R4 ;  /* 0x000010040e007985 */ /* 0x0109e8000c101b0a */
[----:B-----5:R-:W5:Y:S04]  /*5fa0*/  LDG.E.64 R16, desc[UR10][R2.64+0x140] ;  /* 0x0001400a02107981 */ /* 0x020f68000c1e1b00 */
[----:B-----5:R5:W-:Y:S04]  /*5fb0*/  ST.E.64 desc[UR10][R16.64+0x18], R4 ;  /* 0x0000180410007985 */ /* 0x020be8000c101b0a */
[----:B0-----:R-:W2:Y:S04]  /*5fc0*/  LDG.E.64 R6, desc[UR10][R2.64+0x140] ;  /* 0x0001400a02067981 */ /* 0x001ea8000c1e1b00 */
[----:B--2---:R0:W-:Y:S04]  /*5fd0*/  ST.E.64 desc[UR10][R6.64+0x20], R4 ;  /* 0x0000200406007985 */ /* 0x0041e8000c101b0a */
[----:B-1----:R-:W2:Y:S04]  /*5fe0*/  LDG.E.64 R8, desc[UR10][R2.64+0x140] ;  /* 0x0001400a02087981 */ /* 0x002ea8000c1e1b00 */
[----:B--2---:R1:W-:Y:S04]  /*5ff0*/  ST.E.64 desc[UR10][R8.64+0x28], R4 ;  /* 0x0000280408007985 */ /* 0x0043e8000c101b0a */
        /* <DEDUP_REMOVED lines=66> */
[----:B-----5:R-:W5:Y:S01]  /*6420*/  LDG.E.64 R16, desc[UR10][R2.64+0x140] ;  /* 0x0001400a02107981 */ /* 0x020f62000c1e1b00 */
[----:B0-----:R-:W1:Y:S03]  /*6430*/  LDC.64 R6, c[0x0][0x388] ;  /* 0x0000e200ff067b82 */ /* 0x001e660000000a00 */
[----:B-----5:R-:W-:Y:S04]  /*6440*/  ST.E.64 desc[UR10][R16.64+0x138], R4 ;  /* 0x0001380410007985 */ /* 0x020fe8000c101b0a */
[----:B------:R-:W5:Y:S04]  /*6450*/  LDG.E.64 R18, desc[UR10][R2.64+0x140] ;  /* 0x0001400a02127981 */ /* 0x000f68000c1e1b00 */
[----:B-----5:R0:W-:Y:S04]  /*6460*/  ST.E.64 desc[UR10][R18.64+0x140], R4 ;  /* 0x0001400412007985 */ /* 0x0201e8000c101b0a */
[----:B-1----:R-:W5:Y:S04]  /*6470*/  LDG.E.64 R8, desc[UR10][R6.64] ;  /* 0x0000000a06087981 */ /* 0x002f68000c1e1b00 */
[----:B-----5:R1:W-:Y:S04]  /*6480*/  ST.E.64 desc[UR10][R8.64], RZ ;  /* 0x000000ff08007985 */ /* 0x0203e8000c101b0a */
[----:B--2---:R-:W2:Y:S04]  /*6490*/  LDG.E.64 R10, desc[UR10][R6.64] ;  /* 0x0000000a060a7981 */ /* 0x004ea8000c1e1b00 */
[----:B--2---:R2:W-:Y:S04]  /*64a0*/  ST.E.64 desc[UR10][R10.64+0x8], RZ ;  /* 0x000008ff0a007985 */ /* 0x0045e8000c101b0a */
[----:B---3--:R-:W3:Y:S04]  /*64b0*/  LDG.E.64 R12, desc[UR10][R6.64] ;  /* 0x0000000a060c7981 */ /* 0x008ee8000c1e1b00 */
[----:B---3--:R3:W-:Y:S04]  /*64c0*/  ST.E.64 desc[UR10][R12.64+0x10], RZ ;  /* 0x000010ff0c007985 */ /* 0x0087e8000c101b0a */
[----:B----4-:R-:W4:Y:S04]  /*64d0*/  LDG.E.64 R14, desc[UR10][R6.64] ;  /* 0x0000000a060e7981 */ /* 0x010f28000c1e1b00 */
        /* <DEDUP_REMOVED lines=310> */
[----:B---3--:R-:W-:Y:S04]  /*7840*/  ST.E.64 desc[UR10][R12.64+0x140], RZ ;  /* 0x000140ff0c007985 */ /* 0x008fe8000c101b0a */
[----:B----4-:R-:W3:Y:S04]  /*7850*/  LDG.E.64 R14, desc[UR10][R6.64+0x120] ;  /* 0x0001200a060e7981 */ /* 0x010ee8000c1e1b00 */
[----:B---3--:R-:W-:Y:S04]  /*7860*/  ST.E.64 desc[UR10][R14.64+0x140], RZ ;  /* 0x000140ff0e007985 */ /* 0x008fe8000c101b0a */
[----:B-----5:R-:W3:Y:S04]  /*7870*/  LDG.E.64 R2, desc[UR10][R6.64+0x128] ;  /* 0x0001280a06027981 */ /* 0x020ee8000c1e1b00 */
[----:B---3--:R-:W-:Y:S04]  /*7880*/  ST.E.64 desc[UR10][R2.64+0x140], RZ ;  /* 0x000140ff02007985 */ /* 0x008fe8000c101b0a */
[----:B0-----:R-:W3:Y:S04]  /*7890*/  LDG.E.64 R4, desc[UR10][R6.64+0x130] ;  /* 0x0001300a06047981 */ /* 0x001ee8000c1e1b00 */
[----:B---3--:R-:W-:Y:S04]  /*78a0*/  ST.E.64 desc[UR10][R4.64+0x140], RZ ;  /* 0x000140ff04007985 */ /* 0x008fe8000c101b0a */
[----:B-1----:R-:W3:Y:S04]  /*78b0*/  LDG.E.64 R8, desc[UR10][R6.64+0x138] ;  /* 0x0001380a06087981 */ /* 0x002ee8000c1e1b00 */
[----:B---3--:R-:W-:Y:S04]  /*78c0*/  ST.E.64 desc[UR10][R8.64+0x140], RZ ;  /* 0x000140ff08007985 */ /* 0x008fe8000c101b0a */
[----:B--2---:R-:W2:Y:S04]  /*78d0*/  LDG.E.64 R10, desc[UR10][R6.64+0x140] ;  /* 0x0001400a060a7981 */ /* 0x004ea8000c1e1b00 */
[----:B--2---:R-:W-:Y:S01]  /*78e0*/  ST.E.64 desc[UR10][R10.64+0x140], RZ ;  /* 0x000140ff0a007985 */ /* 0x004fe2000c101b0a */
[----:B------:R-:W-:Y:S05]  /*78f0*/  EXIT ;  /* 0x000000000000794d */ /* 0x000fea0003800000 */
.L_x_30:
[----:B------:R-:W-:Y:S05]  /*7900*/  BPT.TRAP 0x1 ;  /* 0x000000040000795c */ /* 0x000fea0000300000 */
.L_x_26:
[----:B------:R-:W-:Y:S01]  /*7910*/  BSSY B0, `(.L_x_80) ;  /* 0x000000a000007945 */ /* 0x000fe20003800000 */
[----:B------:R-:W-:Y:S01]  /*7920*/  IMAD.MOV.U32 R7, RZ, RZ, 0x0 ;  /* 0x00000000ff077424 */ /* 0x000fe200078e00ff */
[----:B------:R-:W-:Y:S01]  /*7930*/  MOV R6, 0xffffffff ;  /* 0xffffffff00067802 */ /* 0x000fe20000000f00 */
[----:B------:R-:W-:-:S07]  /*7940*/  IMAD.MOV.U32 R8, RZ, RZ, 0x0 ;  /* 0x00000000ff087424 */ /* 0x000fce00078e00ff */
[----:B0-----:R-:W-:Y:S05]  /*7950*/  WARPSYNC.COLLECTIVE.ALL `(.L_x_81) ;  /* 0x0000000000147948 */ /* 0x001fea0003c00000 */
[----:B------:R-:W-:-:S04]  /*7960*/  SHF.L.U32 R8, R8, 0x10, RZ ;  /* 0x0000001008087819 */ /* 0x000fc800000006ff */
[----:B------:R-:W-:-:S05]  /*7970*/  LOP3.LUT R8, R8, 0xf, R7, 0xf8, !PT ;  /* 0x0000000f08087812 */ /* 0x000fca00078ef807 */
[----:B------:R1:W-:Y:S02]  /*7980*/  BAR.SYNC.DEFER_BLOCKING R8, R8 ;  /* 0x000000080000731d */ /* 0x0003e40000010000 */
[----:B-1----:R-:W-:-:S04]  /*7990*/  SHF.R.U32 R8, R8, 0x10, RZ ;  /* 0x0000001008087819 */ /* 0x002fc800000016ff */
[----:B0-----:R-:W-:Y:S05]  /*79a0*/  ENDCOLLECTIVE ;  /* 0x000000000000791b */ /* 0x001fea0003800000 */
.L_x_81:
[----:B------:R-:W-:Y:S05]  /*79b0*/  BSYNC B0 ;  /* 0x0000000000007941 */ /* 0x000fea0003800000 */
.L_x_80:
[----:B------:R-:W-:Y:S05]  /*79c0*/  BRA `(.L_x_82) ;  /* 0xffffff9c001c7947 */ /* 0x000fea000383ffff */
.L_x_31:
[----:B------:R-:W-:Y:S01]  /*79d0*/  BSSY B1, `(.L_x_83) ;  /* 0x000000a000017945 */ /* 0x000fe20003800000 */
[----:B------:R-:W-:Y:S01]  /*79e0*/  IMAD.MOV.U32 R7, RZ, RZ, 0x0 ;  /* 0x00000000ff077424 */ /* 0x000fe200078e00ff */
[----:B------:R-:W-:Y:S01]  /*79f0*/  MOV R6, 0xffffffff ;  /* 0xffffffff00067802 */ /* 0x000fe20000000f00 */
[----:B------:R-:W-:-:S07]  /*7a00*/  IMAD.MOV.U32 R8, RZ, RZ, 0x0 ;  /* 0x00000000ff087424 */ /* 0x000fce00078e00ff */
[----:B------:R-:W-:Y:S05]  /*7a10*/  WARPSYNC.COLLECTIVE.ALL `(.L_x_84) ;  /* 0x0000000000147948 */ /* 0x000fea0003c00000 */
[----:B------:R-:W-:-:S04]  /*7a20*/  SHF.L.U32 R8, R8, 0x10, RZ ;  /* 0x0000001008087819 */ /* 0x000fc800000006ff */
[----:B------:R-:W-:-:S05]  /*7a30*/  LOP3.LUT R8, R8, 0xf, R7, 0xf8, !PT ;  /* 0x0000000f08087812 */ /* 0x000fca00078ef807 */
[----:B------:R0:W-:Y:S02]  /*7a40*/  BAR.SYNC.DEFER_BLOCKING R8, R8 ;  /* 0x000000080000731d */ /* 0x0001e40000010000 */
[----:B0-----:R-:W-:-:S04]  /*7a50*/  SHF.R.U32 R8, R8, 0x10, RZ ;  /* 0x0000001008087819 */ /* 0x001fc800000016ff */
[----:B------:R-:W-:Y:S05]  /*7a60*/  ENDCOLLECTIVE ;  /* 0x000000000000791b */ /* 0x000fea0003800000 */
.L_x_84:
[----:B------:R-:W-:Y:S05]  /*7a70*/  BSYNC B1 ;  /* 0x0000000000017941 */ /* 0x000fea0003800000 */
.L_x_83:
[----:B------:R-:W-:Y:S05]  /*7a80*/  BRA `(.L_x_85) ;  /* 0xffffffa000147947 */ /* 0x000fea000383ffff */
.L_x_35:
        /* <DEDUP_REMOVED lines=10> */
.L_x_87:
[----:B------:R-:W-:Y:S05]  /*7b30*/  BSYNC B1 ;  /* 0x0000000000017941 */ /* 0x000fea0003800000 */
.L_x_86:
[----:B------:R-:W-:Y:S05]  /*7b40*/  BRA `(.L_x_88) ;  /* 0xffffffa000507947 */ /* 0x000fea000383ffff */
.L_x_40:
[----:B------:R-:W-:Y:S01]  /*7b50*/  BSSY B1, `(.L_x_89) ;  /* 0x000000a000017945 */ /* 0x000fe20003800000 */
[----:B0-----:R-:W-:Y:S01]  /*7b60*/  IMAD.MOV.U32 R7, RZ, RZ, 0x0 ;  /* 0x00000000ff077424 */ /* 0x001fe200078e00ff */
[----:B------:R-:W-:Y:S01]  /*7b70*/  MOV R6, 0xffffffff ;  /* 0xffffffff00067802 */ /* 0x000fe20000000f00 */
[----:B--2---:R-:W-:-:S07]  /*7b80*/  IMAD.MOV.U32 R8, RZ, RZ, 0x0 ;  /* 0x00000000ff087424 */ /* 0x004fce00078e00ff */
[----:B------:R-:W-:Y:S05]  /*7b90*/  WARPSYNC.COLLECTIVE.ALL `(.L_x_90) ;  /* 0x0000000000147948 */ /* 0x000fea0003c00000 */
[----:B------:R-:W-:-:S04]  /*7ba0*/  SHF.L.U32 R8, R8, 0x10, RZ ;  /* 0x0000001008087819 */ /* 0x000fc800000006ff */
[----:B------:R-:W-:-:S05]  /*7bb0*/  LOP3.LUT R8, R8, 0xf, R7, 0xf8, !PT ;  /* 0x0000000f08087812 */ /* 0x000fca00078ef807 */
[----:B------:R0:W-:Y:S02]  /*7bc0*/  BAR.SYNC.DEFER_BLOCKING R8, R8 ;  /* 0x000000080000731d */ /* 0x0001e40000010000 */
[----:B0-----:R-:W-:-:S04]  /*7bd0*/  SHF.R.U32 R8, R8, 0x10, RZ ;  /* 0x0000001008087819 */ /* 0x001fc800000016ff */
[----:B------:R-:W-:Y:S05]  /*7be0*/  ENDCOLLECTIVE ;  /* 0x000000000000791b */ /* 0x000fea0003800000 */
.L_x_90:
[----:B------:R-:W-:Y:S05]  /*7bf0*/  BSYNC B1 ;  /* 0x0000000000017941 */ /* 0x000fea0003800000 */
.L_x_89:
[----:B------:R-:W-:Y:S05]  /*7c00*/  BRA `(.L_x_91) ;  /* 0xffffffc000147947 */ /* 0x000fea000383ffff */
.L_x_44:
        /* <DEDUP_REMOVED lines=10> */
.L_x_93:
[----:B------:R-:W-:Y:S05]  /*7cb0*/  BSYNC B1 ;  /* 0x0000000000017941 */ /* 0x000fea0003800000 */
.L_x_92:
[----:B------:R-:W-:Y:S05]  /*7cc0*/  BRA `(.L_x_94) ;  /* 0xffffffc000507947 */ /* 0x000fea000383ffff */
.L_x_51:
        /* <DEDUP_REMOVED lines=10> */
.L_x_96:
[----:B------:R-:W-:Y:S05]  /*7d70*/  BSYNC B0 ;  /* 0x0000000000007941 */ /* 0x000fea0003800000 */
.L_x_95:
[----:B------:R-:W-:Y:S05]  /*7d80*/  BRA `(.L_x_97) ;  /* 0xffffffc4004c7947 */ /* 0x000fea000383ffff */
.L_x_55:
        /* <DEDUP_REMOVED lines=10> */
.L_x_99:
[----:B------:R-:W-:Y:S05]  /*7e30*/  BSYNC B0 ;  /* 0x0000000000007941 */ /* 0x000fea0003800000 */
.L_x_98:
[----:B------:R-:W-:Y:S05]  /*7e40*/  BRA `(.L_x_100) ;  /* 0xffffffc400887947 */ /* 0x000fea000383ffff */
.L_x_58:
[----:B------:R-:W-:Y:S01]  /*7e50*/  BSSY B0, `(.L_x_101) ;  /* 0x000000a000007945 */ /* 0x000fe20003800000 */
[----:B01----:R-:W-:Y:S01]  /*7e60*/  IMAD.MOV.U32 R7, RZ, RZ, 0x0 ;  /* 0x00000000ff077424 */ /* 0x003fe200078e00ff */
        /* <DEDUP_REMOVED lines=8> */
.L_x_102:
[----:B------:R-:W-:Y:S05]  /*7ef0*/  BSYNC B0 ;  /* 0x0000000000007941 */ /* 0x000fea0003800000 */
.L_x_101:
[----:B------:R-:W-:Y:S05]  /*7f00*/  BRA `(.L_x_103) ;  /* 0xffffffc400847947 */ /* 0x000fea000383ffff */
.L_x_62:
[----:B------:R-:W-:Y:S01]  /*7f10*/  BSSY B0, `(.L_x_104) ;  /* 0x000000a000007945 */ /* 0x000fe20003800000 */
[----:B------:R-:W-:Y:S01]  /*7f20*/  IMAD.MOV.U32 R7, RZ, RZ, 0x0 ;  /* 0x00000000ff077424 */ /* 0x000fe200078e00ff */
        /* <DEDUP_REMOVED lines=8> */
.L_x_105:
[----:B------:R-:W-:Y:S05]  /*7fb0*/  BSYNC B0 ;  /* 0x0000000000007941 */ /* 0x000fea0003800000 */
.L_x_104:
[----:B------:R-:W-:Y:S05]  /*7fc0*/  BRA `(.L_x_106) ;  /* 0xffffffc400c87947 */ /* 0x000fea000383ffff */
.L_x_68:
        /* <DEDUP_REMOVED lines=10> */
.L_x_108:
[----:B------:R-:W-:Y:S05]  /*8070*/  BSYNC B0 ;  /* 0x0000000000007941 */ /* 0x000fea0003800000 */
.L_x_107:
[----:B------:R-:W-:Y:S05]  /*8080*/  BRA `(.L_x_109) ;  /* 0xffffffc800b47947 */ /* 0x000fea000383ffff */
.L_x_72:
        /* <DEDUP_REMOVED lines=10> */
.L_x_111:
[----:B------:R-:W-:Y:S05]  /*8130*/  BSYNC B0 ;  /* 0x0000000000007941 */ /* 0x000fea0003800000 */
.L_x_110:
[----:B------:R-:W-:Y:S05]  /*8140*/  BRA `(.L_x_112) ;  /* 0xffffffc800f07947 */ /* 0x000fea000383ffff */
.L_x_75:
        /* <DEDUP_REMOVED lines=10> */
.L_x_114:
[----:B------:R-:W-:Y:S05]  /*81f0*/  BSYNC B0 ;  /* 0x0000000000007941 */ /* 0x000fea0003800000 */
.L_x_113:
[----:B------:R-:W-:Y:S05]  /*8200*/  BRA `(.L_x_115) ;  /* 0xffffffc800e47947 */ /* 0x000fea000383ffff */
.L_x_79:
        /* <DEDUP_REMOVED lines=10> */
.L_x_117:
[----:B------:R-:W-:Y:S05]  /*82b0*/  BSYNC B0 ;  /* 0x0000000000007941 */ /* 0x000fea0003800000 */
.L_x_116:
[----:B------:R-:W-:Y:S05]  /*82c0*/  BRA `(.L_x_118) ;  /* 0xffffffcc00347947 */ /* 0x000fea000383ffff */
        .weak           $__internal_0_$__cuda_sm20_div_rn_f64_full
        .type           $__internal_0_$__cuda_sm20_div_rn_f64_full,@function
        .size           $__internal_0_$__cuda_sm20_div_rn_f64_full,($_Z6kernelPPdS0_S0_S0_$__internal_accurate_pow - $__internal_0_$__cuda_sm20_div_rn_f64_full)
$__internal_0_$__cuda_sm20_div_rn_f64_full:
[----:B------:R-:W-:Y:S01]  /*82d0*/  FSETP.GEU.AND P3, PT, |R17|, 1.469367938527859385e-39, PT ;  /* 0x001000001100780b */ /* 0x000fe20003f6e200 */
[----:B------:R-:W-:Y:S01]  /*82e0*/  IMAD.MOV.U32 R20, RZ, RZ, R18 ;  /* 0x000000ffff147224 */ /* 0x000fe200078e0012 */
[C---:B------:R-:W-:Y:S01]  /*82f0*/  FSETP.GEU.AND P1, PT, |R21|.reuse, 1.469367938527859385e-39, PT ;  /* 0x001000001500780b */ /* 0x040fe20003f2e200 */
[----:B------:R-:W-:Y:S01]  /*8300*/  IMAD.MOV.U32 R24, RZ, RZ, 0x1 ;  /* 0x00000001ff187424 */ /* 0x000fe200078e00ff */
[----:B------:R-:W-:Y:S01]  /*8310*/  LOP3.LUT R19, R21, 0x800fffff, RZ, 0xc0, !PT ;  /* 0x800fffff15137812 */ /* 0x000fe200078ec0ff */
[----:B------:R-:W-:Y:S01]  /*8320*/  BSSY.RECONVERGENT B1, `(.L_x_119) ;  /* 0x0000057000017945 */ /* 0x000fe20003800200 */
[----:B------:R-:W-:Y:S02]  /*8330*/  LOP3.LUT R5, R17, 0x7ff00000, RZ, 0xc0, !PT ;  /* 0x7ff0000011057812 */ /* 0x000fe400078ec0ff */
[----:B------:R-:W-:Y:S02]  /*8340*/  LOP3.LUT R19, R19, 0x3ff00000, RZ, 0xfc, !PT ;  /* 0x3ff0000013137812 */ /* 0x000fe400078efcff */
[----:B------:R-:W-:-:S02]  /*8350*/  LOP3.LUT R8, R21, 0x7ff00000, RZ, 0xc0, !PT ;  /* 0x7ff0000015087812 */ /* 0x000fc400078ec0ff */
[----:B------:R-:W-:Y:S01]  /*8360*/  MOV R22, R16 ;  /* 0x0000001000167202 */ /* 0x000fe20000000f00 */
[----:B------:R-:W-:Y:S01]  /*8370*/  @!P3 IMAD.MOV.U32 R32, RZ, RZ, RZ ;  /* 0x000000ffff20b224 */ /* 0x000fe200078e00ff */
[----:B------:R-:W-:Y:S01]  /*8380*/  @!P3 LOP3.LUT R6, R21, 0x7ff00000, RZ, 0xc0, !PT ;  /* 0x7ff000001506b812 */ /* 0x000fe200078ec0ff */
[----:B------:R-:W-:Y:S01]  /*8390*/  @!P1 DMUL R18, R20, 8.98846567431157953865e+307 ;  /* 0x7fe0000014129828 */ /* 0x000fe20000000000 */
[C---:B------:R-:W-:Y:S02]  /*83a0*/  ISETP.GE.U32.AND P2, PT, R5.reuse, R8, PT ;  /* 0x000000080500720c */ /* 0x040fe40003f46070 */
[----:B------:R-:W-:Y:S01]  /*83b0*/  @!P3 ISETP.GE.U32.AND P4, PT, R5, R6, PT ;  /* 0x000000060500b20c */ /* 0x000fe20003f86070 */
[----:B------:R-:W-:Y:S02]  /*83c0*/  IMAD.MOV.U32 R6, RZ, RZ, 0x1ca00000 ;  /* 0x1ca00000ff067424 */ /* 0x000fe400078e00ff */
[----:B------:R-:W0:Y:S03]  /*83d0*/  MUFU.RCP64H R25, R19 ;  /* 0x0000001300197308 */ /* 0x000e260000001800 */
[----:B------:R-:W-:-:S02]  /*83e0*/  @!P3 SEL R7, R6, 0x63400000, !P4 ;  /* 0x634000000607b807 */ /* 0x000fc40006000000 */
[----:B------:R-:W-:Y:S02]  /*83f0*/  SEL R23, R6, 0x63400000, !P2 ;  /* 0x6340000006177807 */ /* 0x000fe40005000000 */
[--C-:B------:R-:W-:Y:S02]  /*8400*/  @!P3 LOP3.LUT R7, R7, 0x80000000, R17.reuse, 0xf8, !PT ;  /* 0x800000000707b812 */ /* 0x100fe400078ef811 */
[----:B------:R-:W-:Y:S02]  /*8410*/  LOP3.LUT R23, R23, 0x800fffff, R17, 0xf8, !PT ;  /* 0x800fffff17177812 */ /* 0x000fe400078ef811 */
[----:B------:R-:W-:Y:S02]  /*8420*/  @!P3 LOP3.LUT R33, R7, 0x100000, RZ, 0xfc, !PT ;  /* 0x001000000721b812 */ /* 0x000fe400078efcff */
[----:B------:R-:W-:Y:S02]  /*8430*/  MOV R7, R5 ;  /* 0x0000000500077202 */ /* 0x000fe40000000f00 */
[----:B------:R-:W-:-:S02]  /*8440*/  @!P1 LOP3.LUT R8, R19, 0x7ff00000, RZ, 0xc0, !PT ;  /* 0x7ff0000013089812 */ /* 0x000fc400078ec0ff */
[----:B------:R-:W-:Y:S02]  /*8450*/  @!P3 DFMA R22, R22, 2, -R32 ;  /* 0x400000001616b82b */ /* 0x000fe40000000820 */
[----:B0-----:R-:W-:-:S08]  /*8460*/  DFMA R32, R24, -R18, 1 ;  /* 0x3ff000001820742b */ /* 0x001fd00000000812 */
[----:B------:R-:W-:Y:S01]  /*8470*/  DFMA R32, R32, R32, R32 ;  /* 0x000000202020722b */ /* 0x000fe20000000020 */
[----:B------:R-:W-:-:S05]  /*8480*/  @!P3 LOP3.LUT R7, R23, 0x7ff00000, RZ, 0xc0, !PT ;  /* 0x7ff000001707b812 */ /* 0x000fca00078ec0ff */
[----:B------:R-:W-:Y:S02]  /*8490*/  VIADD R9, R7, 0xffffffff ;  /* 0xffffffff07097836 */ /* 0x000fe40000000000 */
[----:B------:R-:W-:-:S03]  /*84a0*/  DFMA R24, R24, R32, R24 ;  /* 0x000000201818722b */ /* 0x000fc60000000018 */
[----:B------:R-:W-:Y:S01]  /*84b0*/  ISETP.GT.U32.AND P1, PT, R9, 0x7feffffe, PT ;  /* 0x7feffffe0900780c */ /* 0x000fe20003f24070 */
[----:B------:R-:W-:-:S04]  /*84c0*/  VIADD R9, R8, 0xffffffff ;  /* 0xffffffff08097836 */ /* 0x000fc80000000000 */
[----:B------:R-:W-:Y:S01]  /*84d0*/  DFMA R34, R24, -R18, 1 ;  /* 0x3ff000001822742b */ /* 0x000fe20000000812 */
[----:B------:R-:W-:-:S07]  /*84e0*/  ISETP.GT.U32.OR P1, PT, R9, 0x7feffffe, P1 ;  /* 0x7feffffe0900780c */ /* 0x000fce0000f24470 */
[----:B------:R-:W-:-:S08]  /*84f0*/  DFMA R34, R24, R34, R24 ;  /* 0x000000221822722b */ /* 0x000fd00000000018 */
[----:B------:R-:W-:-:S08]  /*8500*/  DMUL R32, R34, R22 ;  /* 0x0000001622207228 */ /* 0x000fd00000000000 */
[----:B------:R-:W-:-:S08]  /*8510*/  DFMA R24, R32, -R18, R22 ;  /* 0x800000122018722b */ /* 0x000fd00000000016 */
[----:B------:R-:W-:Y:S01]  /*8520*/  DFMA R24, R34, R24, R32 ;  /* 0x000000182218722b */ /* 0x000fe20000000020 */
[----:B------:R-:W-:Y:S10]  /*8530*/  @P1 BRA `(.L_x_120) ;  /* 0x0000000000741947 */ /* 0x000ff40003800000 */
[----:B------:R-:W-:-:S04]  /*8540*/  LOP3.LUT R8, R21, 0x7ff00000, RZ, 0xc0, !PT ;  /* 0x7ff0000015087812 */ /* 0x000fc800078ec0ff */
[CC--:B------:R-:W-:Y:S02]  /*8550*/  VIADDMNMX R7, R5.reuse, -R8.reuse, 0xb9600000, !PT ;  /* 0xb960000005077446 */ /* 0x0c0fe40007800908 */
[----:B------:R-:W-:Y:S01]  /*8560*/  ISETP.GE.U32.AND P1, PT, R5, R8, PT ;  /* 0x000000080500720c */ /* 0x000fe20003f26070 */
[----:B------:R-:W-:Y:S01]  /*8570*/  IMAD.MOV.U32 R8, RZ, RZ, RZ ;  /* 0x000000ffff087224 */ /* 0x000fe200078e00ff */
[----:B------:R-:W-:Y:S02]  /*8580*/  VIMNMX R7, PT, PT, R7, 0x46a00000, PT ;  /* 0x46a0000007077848 */ /* 0x000fe40003fe0100 */
[----:B------:R-:W-:-:S04]  /*8590*/  SEL R6, R6, 0x63400000, !P1 ;  /* 0x6340000006067807 */ /* 0x000fc80004800000 */
[----:B------:R-:W-:-:S05]  /*85a0*/  IADD3 R6, PT, PT, -R6, R7, RZ ;  /* 0x0000000706067210 */ /* 0x000fca0007ffe1ff */
[----:B------:R-:W-:-:S06]  /*85b0*/  VIADD R9, R6, 0x7fe00000 ;  /* 0x7fe0000006097836 */ /* 0x000fcc0000000000 */
[----:B------:R-:W-:-:S10]  /*85c0*/  DMUL R32, R24, R8 ;  /* 0x0000000818207228 */ /* 0x000fd40000000000 */
[----:B------:R-:W-:-:S13]  /*85d0*/  FSETP.GTU.AND P1, PT, |R33|, 1.469367938527859385e-39, PT ;  /* 0x001000002100780b */ /* 0x000fda0003f2c200 */
[----:B------:R-:W-:Y:S05]  /*85e0*/  @P1 BRA `(.L_x_121) ;  /* 0x0000000000a81947 */ /* 0x000fea0003800000 */
[----:B------:R-:W-:Y:S01]  /*85f0*/  DFMA R18, R24, -R18, R22 ;  /* 0x800000121812722b */ /* 0x000fe20000000016 */
[----:B------:R-:W-:-:S09]  /*8600*/  MOV R16, RZ ;  /* 0x000000ff00107202 */ /* 0x000fd20000000f00 */
[C---:B------:R-:W-:Y:S02]  /*8610*/  FSETP.NEU.AND P1, PT, R19.reuse, RZ, PT ;  /* 0x000000ff1300720b */ /* 0x040fe40003f2d000 */
[----:B------:R-:W-:-:S04]  /*8620*/  LOP3.LUT R20, R19, 0x80000000, R21, 0x48, !PT ;  /* 0x8000000013147812 */ /* 0x000fc800078e4815 */
[----:B------:R-:W-:-:S07]  /*8630*/  LOP3.LUT R17, R20, R9, RZ, 0xfc, !PT ;  /* 0x0000000914117212 */ /* 0x000fce00078efcff */
[----:B------:R-:W-:Y:S05]  /*8640*/  @!P1 BRA `(.L_x_121) ;  /* 0x0000000000909947 */ /* 0x000fea0003800000 */
[----:B------:R-:W-:Y:S01]  /*8650*/  IMAD.MOV R9, RZ, RZ, -R6 ;  /* 0x000000ffff097224 */ /* 0x000fe200078e0a06 */
[----:B------:R-:W-:Y:S01]  /*8660*/  IADD3 R6, PT, PT, -R6, -0x43300000, RZ ;  /* 0xbcd0000006067810 */ /* 0x000fe20007ffe1ff */
[----:B------:R-:W-:-:S06]  /*8670*/  IMAD.MOV.U32 R8, RZ, RZ, RZ ;  /* 0x000000ffff087224 */ /* 0x000fcc00078e00ff */
[----:B------:R-:W-:Y:S02]  /*8680*/  DFMA R8, R32, -R8, R24 ;  /* 0x800000082008722b */ /* 0x000fe40000000018 */
[----:B------:R-:W-:-:S08]  /*8690*/  DMUL.RP R24, R24, R16 ;  /* 0x0000001018187228 */ /* 0x000fd00000008000 */
[----:B------:R-:W-:Y:S02]  /*86a0*/  FSETP.NEU.AND P1, PT, |R9|, R6, PT ;  /* 0x000000060900720b */ /* 0x000fe40003f2d200 */
[----:B------:R-:W-:Y:S02]  /*86b0*/  LOP3.LUT R20, R25, R20, RZ, 0x3c, !PT ;  /* 0x0000001419147212 */ /* 0x000fe400078e3cff */
[----:B------:R-:W-:Y:S02]  /*86c0*/  FSEL R6, R24, R32, !P1 ;  /* 0x0000002018067208 */ /* 0x000fe40004800000 */
[----:B------:R-:W-:Y:S02]  /*86d0*/  FSEL R7, R20, R33, !P1 ;  /* 0x0000002114077208 */ /* 0x000fe40004800000 */
[----:B------:R-:W-:-:S03]  /*86e0*/  MOV R32, R6 ;  /* 0x0000000600207202 */ /* 0x000fc60000000f00 */
[----:B------:R-:W-:Y:S01]  /*86f0*/  IMAD.MOV.U32 R33, RZ, RZ, R7 ;  /* 0x000000ffff217224 */ /* 0x000fe200078e0007 */
[----:B------:R-:W-:Y:S06]  /*8700*/  BRA `(.L_x_121) ;  /* 0x0000000000607947 */ /* 0x000fec0003800000 */
.L_x_120:
[----:B------:R-:W-:-:S14]  /*8710*/  DSETP.NAN.AND P1, PT, R16, R16, PT ;  /* 0x000000101000722a */ /* 0x000fdc0003f28000 */
[----:B------:R-:W-:Y:S05]  /*8720*/  @P1 BRA `(.L_x_122) ;  /* 0x00000000004c1947 */ /* 0x000fea0003800000 */
[----:B------:R-:W-:-:S14]  /*8730*/  DSETP.NAN.AND P1, PT, R20, R20, PT ;  /* 0x000000141400722a */ /* 0x000fdc0003f28000 */
[----:B------:R-:W-:Y:S05]  /*8740*/  @P1 BRA `(.L_x_123) ;  /* 0x0000000000341947 */ /* 0x000fea0003800000 */
[----:B------:R-:W-:Y:S01]  /*8750*/  ISETP.NE.AND P1, PT, R7, R8, PT ;  /* 0x000000080700720c */ /* 0x000fe20003f25270 */
[----:B------:R-:W-:Y:S01]  /*8760*/  IMAD.MOV.U32 R32, RZ, RZ, 0x0 ;  /* 0x00000000ff207424 */ /* 0x000fe200078e00ff */
[----:B------:R-:W-:-:S11]  /*8770*/  MOV R33, 0xfff80000 ;  /* 0xfff8000000217802 */ /* 0x000fd60000000f00 */
[----:B------:R-:W-:Y:S05]  /*8780*/  @!P1 BRA `(.L_x_121) ;  /* 0x0000000000409947 */ /* 0x000fea0003800000 */
[----:B------:R-:W-:Y:S02]  /*8790*/  ISETP.NE.AND P1, PT, R7, 0x7ff00000, PT ;  /* 0x7ff000000700780c */ /* 0x000fe40003f25270 */
[----:B------:R-:W-:Y:S02]  /*87a0*/  LOP3.LUT R17, R17, 0x80000000, R21, 0x48, !PT ;  /* 0x8000000011117812 */ /* 0x000fe400078e4815 */
[----:B------:R-:W-:-:S13]  /*87b0*/  ISETP.EQ.OR P1, PT, R8, RZ, !P1 ;  /* 0x000000ff0800720c */ /* 0x000fda0004f22670 */
[----:B------:R-:W-:Y:S01]  /*87c0*/  @P1 LOP3.LUT R5, R17, 0x7ff00000, RZ, 0xfc, !PT ;  /* 0x7ff0000011051812 */ /* 0x000fe200078efcff */
[----:B------:R-:W-:Y:S01]  /*87d0*/  @!P1 IMAD.MOV.U32 R32, RZ, RZ, RZ ;  /* 0x000000ffff209224 */ /* 0x000fe200078e00ff */
[----:B------:R-:W-:Y:S01]  /*87e0*/  @P1 MOV R32, RZ ;  /* 0x000000ff00201202 */ /* 0x000fe20000000f00 */
[----:B------:R-:W-:Y:S02]  /*87f0*/  @!P1 IMAD.MOV.U32 R33, RZ, RZ, R17 ;  /* 0x000000ffff219224 */ /* 0x000fe400078e0011 */
[----:B------:R-:W-:Y:S01]  /*8800*/  @P1 IMAD.MOV.U32 R33, RZ, RZ, R5 ;  /* 0x000000ffff211224 */ /* 0x000fe200078e0005 */
[----:B------:R-:W-:Y:S06]  /*8810*/  BRA `(.L_x_121) ;  /* 0x00000000001c7947 */ /* 0x000fec0003800000 */
.L_x_123:
[----:B------:R-:W-:Y:S01]  /*8820*/  LOP3.LUT R5, R21, 0x80000, RZ, 0xfc, !PT ;  /* 0x0008000015057812 */ /* 0x000fe200078efcff */
[----:B------:R-:W-:-:S03]  /*8830*/  IMAD.MOV.U32 R32, RZ, RZ, R20 ;  /* 0x000000ffff207224 */ /* 0x000fc600078e0014 */
[----:B------:R-:W-:Y:S01]  /*8840*/  MOV R33, R5 ;  /* 0x0000000500217202 */ /* 0x000fe20000000f00 */
[----:B------:R-:W-:Y:S06]  /*8850*/  BRA `(.L_x_121) ;  /* 0x00000000000c7947 */ /* 0x000fec0003800000 */
.L_x_122:
[----:B------:R-:W-:Y:S01]  /*8860*/  LOP3.LUT R5, R17, 0x80000, RZ, 0xfc, !PT ;  /* 0x0008000011057812 */ /* 0x000fe200078efcff */
[----:B------:R-:W-:-:S04]  /*8870*/  IMAD.MOV.U32 R32, RZ, RZ, R16 ;  /* 0x000000ffff207224 */ /* 0x000fc800078e0010 */
[----:B------:R-:W-:-:S07]  /*8880*/  IMAD.MOV.U32 R33, RZ, RZ, R5 ;  /* 0x000000ffff217224 */ /* 0x000fce00078e0005 */
.L_x_121:
[----:B------:R-:W-:Y:S05]  /*8890*/  BSYNC.RECONVERGENT B1 ;  /* 0x0000000000017941 */ /* 0x000fea0003800200 */
.L_x_119:
[----:B------:R-:W-:Y:S02]  /*88a0*/  HFMA2 R9, -RZ, RZ, 0, 0 ;  /* 0x00000000ff097431 */ /* 0x000fe400000001ff */
[----:B------:R-:W-:Y:S01]  /*88b0*/  IMAD.MOV.U32 R8, RZ, RZ, R30 ;  /* 0x000000ffff087224 */ /* 0x000fe200078e001e */
[----:B------:R-:W-:Y:S01]  /*88c0*/  MOV R6, R32 ;  /* 0x0000002000067202 */ /* 0x000fe20000000f00 */
[----:B------:R-:W-:Y:S02]  /*88d0*/  IMAD.MOV.U32 R5, RZ, RZ, R33 ;  /* 0x000000ffff057224 */ /* 0x000fe400078e0021 */
[----:B------:R-:W-:Y:S05]  /*88e0*/  RET.REL.NODEC R8 `(_Z6kernelPPdS0_S0_S0_) ;  /* 0xffffff7408c47950 */ /* 0x000fea0003c3ffff */
        .type           $_Z6kernelPPdS0_S0_S0_$__internal_accurate_pow,@function
        .size           $_Z6kernelPPdS0_S0_S0_$__internal_accurate_pow,(.L_x_127 - $_Z6kernelPPdS0_S0_S0_$__internal_accurate_pow)
$_Z6kernelPPdS0_S0_S0_$__internal_accurate_pow:
[----:B------:R-:W-:Y:S01]  /*88f0*/  ISETP.GT.U32.AND P1, PT, R5, 0xfffff, PT ;  /* 0x000fffff0500780c */ /* 0x000fe20003f24070 */
[----:B------:R-:W-:Y:S01]  /*8900*/  IMAD.MOV.U32 R8, RZ, RZ, R16 ;  /* 0x000000ffff087224 */ /* 0x000fe200078e0010 */
[----:B------:R-:W-:Y:S01]  /*8910*/  MOV R10, R5 ;  /* 0x00000005000a7202 */ /* 0x000fe20000000f00 */
[--C-:B------:R-:W-:Y:S01]  /*8920*/  IMAD.MOV.U32 R9, RZ, RZ, R5.reuse ;  /* 0x000000ffff097224 */ /* 0x100fe200078e0005 */
[----:B------:R-:W-:Y:S01]  /*8930*/  MOV R22, 0x41ad3b5a ;  /* 0x41ad3b5a00167802 */ /* 0x000fe20000000f00 */
[----:B------:R-:W-:Y:S01]  /*8940*/  IMAD.MOV.U32 R20, RZ, RZ, RZ ;  /* 0x000000ffff147224 */ /* 0x000fe200078e00ff */
[----:B------:R-:W-:Y:S01]  /*8950*/  UMOV UR4, 0x7d2cafe2 ;  /* 0x7d2cafe200047882 */ /* 0x000fe20000000000 */
[----:B------:R-:W-:Y:S01]  /*8960*/  IMAD.MOV.U32 R23, RZ, RZ, 0x3ed0f5d2 ;  /* 0x3ed0f5d2ff177424 */ /* 0x000fe200078e00ff */
[----:B------:R-:W-:Y:S01]  /*8970*/  UMOV UR5, 0x3eb0f5ff ;  /* 0x3eb0f5ff00057882 */ /* 0x000fe20000000000 */
[----:B------:R-:W-:Y:S01]  /*8980*/  SHF.R.U32.HI R5, RZ, 0x14, R5 ;  /* 0x00000014ff057819 */ /* 0x000fe20000011605 */
[----:B------:R-:W-:Y:S01]  /*8990*/  UMOV UR6, 0x3b39803f ;  /* 0x3b39803f00067882 */ /* 0x000fe20000000000 */
[----:B------:R-:W-:-:S02]  /*89a0*/  UMOV UR7, 0x3c7abc9e ;  /* 0x3c7abc9e00077882 */ /* 0x000fc40000000000 */
[----:B------:R-:W-:-:S10]  /*89b0*/  @!P1 DMUL R8, R8, 1.80143985094819840000e+16 ;  /* 0x4350000008089828 */ /* 0x000fd40000000000 */
[----:B------:R-:W-:Y:S01]  /*89c0*/  @!P1 IMAD.MOV.U32 R10, RZ, RZ, R9 ;  /* 0x000000ffff0a9224 */ /* 0x000fe200078e0009 */
[----:B------:R-:W-:Y:S01]  /*89d0*/  @!P1 LEA.HI R5, R9, 0xffffffca, RZ, 0xc ;  /* 0xffffffca09059811 */ /* 0x000fe200078f60ff */
[----:B------:R-:W-:-:S03]  /*89e0*/  @!P1 IMAD.MOV.U32 R16, RZ, RZ, R8 ;  /* 0x000000ffff109224 */ /* 0x000fc600078e0008 */
[----:B------:R-:W-:Y:S01]  /*89f0*/  LOP3.LUT R10, R10, 0x800fffff, RZ, 0xc0, !PT ;  /* 0x800fffff0a0a7812 */ /* 0x000fe200078ec0ff */
[----:B------:R-:W-:-:S03]  /*8a00*/  VIADD R8, R5, 0xfffffc01 ;  /* 0xfffffc0105087836 */ /* 0x000fc60000000000 */
[----:B------:R-:W-:-:S04]  /*8a10*/  LOP3.LUT R17, R10, 0x3ff00000, RZ, 0xfc, !PT ;  /* 0x3ff000000a117812 */ /* 0x000fc800078efcff */
[----:B------:R-:W-:-:S13]  /*8a20*/  ISETP.GE.U32.AND P2, PT, R17, 0x3ff6a09f, PT ;  /* 0x3ff6a09f1100780c */ /* 0x000fda0003f46070 */
[----:B------:R-:W-:Y:S01]  /*8a30*/  @P2 IADD3 R11, PT, PT, R17, -0x100000, RZ ;  /* 0xfff00000110b2810 */ /* 0x000fe20007ffe0ff */
[----:B------:R-:W-:-:S04]  /*8a40*/  @P2 VIADD R8, R5, 0xfffffc02 ;  /* 0xfffffc0205082836 */ /* 0x000fc80000000000 */
[----:B------:R-:W-:-:S06]  /*8a50*/  @P2 IMAD.MOV.U32 R17, RZ, RZ, R11 ;  /* 0x000000ffff112224 */ /* 0x000fcc00078e000b */
[C---:B------:R-:W-:Y:S02]  /*8a60*/  DADD R18, R16.reuse, 1 ;  /* 0x3ff0000010127429 */ /* 0x040fe40000000000 */
[----:B------:R-:W-:-:S04]  /*8a70*/  DADD R16, R16, -1 ;  /* 0xbff0000010107429 */ /* 0x000fc80000000000 */
[----:B------:R-:W0:Y:S02]  /*8a80*/  MUFU.RCP64H R21, R19 ;  /* 0x0000001300157308 */ /* 0x000e240000001800 */
[----:B0-----:R-:W-:-:S08]  /*8a90*/  DFMA R10, -R18, R20, 1 ;  /* 0x3ff00000120a742b */ /* 0x001fd00000000114 */
[----:B------:R-:W-:-:S08]  /*8aa0*/  DFMA R10, R10, R10, R10 ;  /* 0x0000000a0a0a722b */ /* 0x000fd0000000000a */
[----:B------:R-:W-:-:S08]  /*8ab0*/  DFMA R20, R20, R10, R20 ;  /* 0x0000000a1414722b */ /* 0x000fd00000000014 */
[----:B------:R-:W-:-:S08]  /*8ac0*/  DMUL R10, R16, R20 ;  /* 0x00000014100a7228 */ /* 0x000fd00000000000 */
[----:B------:R-:W-:-:S08]  /*8ad0*/  DFMA R10, R16, R20, R10 ;  /* 0x00000014100a722b */ /* 0x000fd0000000000a */
[----:B------:R-:W-:-:S08]  /*8ae0*/  DMUL R30, R10, R10 ;  /* 0x0000000a0a1e7228 */ /* 0x000fd00000000000 */
[----:B------:R-:W-:Y:S01]  /*8af0*/  DFMA R18, R30, UR4, R22 ;  /* 0x000000041e127c2b */ /* 0x000fe20008000016 */
[----:B------:R-:W-:Y:S01]  /*8b00*/  UMOV UR4, 0x75488a3f ;  /* 0x75488a3f00047882 */ /* 0x000fe20000000000 */
[----:B------:R-:W-:-:S06]  /*8b10*/  UMOV UR5, 0x3ef3b20a ;  /* 0x3ef3b20a00057882 */ /* 0x000fcc0000000000 */
[----:B------:R-:W-:Y:S01]  /*8b20*/  DFMA R18, R30, R18, UR4 ;  /* 0x000000041e127e2b */ /* 0x000fe20008000012 */
[----:B------:R-:W-:Y:S01]  /*8b30*/  UMOV UR4, 0xe4faecd5 ;  /* 0xe4faecd500047882 */ /* 0x000fe20000000000 */
[----:B------:R-:W-:-:S06]  /*8b40*/  UMOV UR5, 0x3f1745cd ;  /* 0x3f1745cd00057882 */ /* 0x000fcc0000000000 */
[----:B------:R-:W-:Y:S01]  /*8b50*/  DFMA R18, R30, R18, UR4 ;  /* 0x000000041e127e2b */ /* 0x000fe20008000012 */
[----:B------:R-:W-:Y:S01]  /*8b60*/  UMOV UR4, 0x258a578b ;  /* 0x258a578b00047882 */ /* 0x000fe20000000000 */
[----:B------:R-:W-:-:S06]  /*8b70*/  UMOV UR5, 0x3f3c71c7 ;  /* 0x3f3c71c700057882 */ /* 0x000fcc0000000000 */
[----:B------:R-:W-:Y:S01]  /*8b80*/  DFMA R24, R30, R18, UR4 ;  /* 0x000000041e187e2b */ /* 0x000fe20008000012 */
[----:B------:R-:W-:Y:S01]  /*8b90*/  UMOV UR4, 0x9242b910 ;  /* 0x9242b91000047882 */ /* 0x000fe20000000000 */
[----:B------:R-:W-:Y:S01]  /*8ba0*/  UMOV UR5, 0x3f624924 ;  /* 0x3f62492400057882 */ /* 0x000fe20000000000 */
[----:B------:R-:W-:-:S05]  /*8bb0*/  DADD R18, R16, -R10 ;  /* 0x0000000010127229 */ /* 0x000fca000000080a */
[----:B------:R-:W-:Y:S01]  /*8bc0*/  DFMA R24, R30, R24, UR4 ;  /* 0x000000041e187e2b */ /* 0x000fe20008000018 */
[----:B------:R-:W-:Y:S01]  /*8bd0*/  UMOV UR4, 0x99999dfb ;  /* 0x99999dfb00047882 */ /* 0x000fe20000000000 */
[----:B------:R-:W-:Y:S01]  /*8be0*/  UMOV UR5, 0x3f899999 ;  /* 0x3f89999900057882 */ /* 0x000fe20000000000 */
[----:B------:R-:W-:-:S05]  /*8bf0*/  DADD R18, R18, R18 ;  /* 0x0000000012127229 */ /* 0x000fca0000000012 */
[----:B------:R-:W-:Y:S01]  /*8c00*/  DFMA R24, R30, R24, UR4 ;  /* 0x000000041e187e2b */ /* 0x000fe20008000018 */
[----:B------:R-:W-:Y:S01]  /*8c10*/  UMOV UR4, 0x55555555 ;  /* 0x5555555500047882 */ /* 0x000fe20000000000 */
[----:B------:R-:W-:Y:S01]  /*8c20*/  UMOV UR5, 0x3fb55555 ;  /* 0x3fb5555500057882 */ /* 0x000fe20000000000 */
[----:B------:R-:W-:-:S05]  /*8c30*/  DFMA R18, R16, -R10, R18 ;  /* 0x8000000a1012722b */ /* 0x000fca0000000012 */
[----:B------:R-:W-:-:S03]  /*8c40*/  DFMA R16, R30, R24, UR4 ;  /* 0x000000041e107e2b */ /* 0x000fc60008000018 */
[----:B------:R-:W-:Y:S02]  /*8c50*/  DMUL R18, R20, R18 ;  /* 0x0000001214127228 */ /* 0x000fe40000000000 */
[----:B------:R-:W-:-:S03]  /*8c60*/  DMUL R20, R10, R10 ;  /* 0x0000000a0a147228 */ /* 0x000fc60000000000 */
[----:B------:R-:W-:Y:S01]  /*8c70*/  DADD R22, -R16, UR4 ;  /* 0x0000000410167e29 */ /* 0x000fe20008000100 */
[----:B------:R-:W-:Y:S01]  /*8c80*/  UMOV UR4, 0xb9e7b0 ;  /* 0x00b9e7b000047882 */ /* 0x000fe20000000000 */
[----:B------:R-:W-:-:S03]  /*8c90*/  UMOV UR5, 0x3c46a4cb ;  /* 0x3c46a4cb00057882 */ /* 0x000fc60000000000 */
[----:B------:R-:W-:-:S03]  /*8ca0*/  DMUL R32, R10, R20 ;  /* 0x000000140a207228 */ /* 0x000fc60000000000 */
[----:B------:R-:W-:Y:S02]  /*8cb0*/  DFMA R22, R30, R24, R22 ;  /* 0x000000181e16722b */ /* 0x000fe40000000016 */
[----:B------:R-:W-:Y:S01]  /*8cc0*/  DFMA R24, R10, R10, -R20 ;  /* 0x0000000a0a18722b */ /* 0x000fe20000000814 */
[----:B------:R-:W-:Y:S01]  /*8cd0*/  VIADD R31, R19, 0x100000 ;  /* 0x00100000131f7836 */ /* 0x000fe20000000000 */
[----:B------:R-:W-:-:S06]  /*8ce0*/  MOV R30, R18 ;  /* 0x00000012001e7202 */ /* 0x000fcc0000000f00 */
[----:B------:R-:W-:Y:S02]  /*8cf0*/  DFMA R24, R10, R30, R24 ;  /* 0x0000001e0a18722b */ /* 0x000fe40000000018 */
[----:B------:R-:W-:Y:S01]  /*8d00*/  DADD R30, R22, -UR4 ;  /* 0x80000004161e7e29 */ /* 0x000fe20008000000 */
[----:B------:R-:W-:Y:S01]  /*8d10*/  UMOV UR4, 0x80000000 ;  /* 0x8000000000047882 */ /* 0x000fe20000000000 */
[----:B------:R-:W-:Y:S01]  /*8d20*/  DFMA R22, R10, R20, -R32 ;  /* 0x000000140a16722b */ /* 0x000fe20000000820 */
[----:B------:R-:W-:-:S07]  /*8d30*/  UMOV UR5, 0x43300000 ;  /* 0x4330000000057882 */ /* 0x000fce0000000000 */
[----:B------:R-:W-:Y:S02]  /*8d40*/  DFMA R22, R18, R20, R22 ;  /* 0x000000141216722b */ /* 0x000fe40000000016 */
[----:B------:R-:W-:-:S06]  /*8d50*/  DADD R20, R16, R30 ;  /* 0x0000000010147229 */ /* 0x000fcc000000001e */
[----:B------:R-:W-:Y:S02]  /*8d60*/  DFMA R22, R10, R24, R22 ;  /* 0x000000180a16722b */ /* 0x000fe40000000016 */
[----:B------:R-:W-:Y:S02]  /*8d70*/  DADD R24, R16, -R20 ;  /* 0x0000000010187229 */ /* 0x000fe40000000814 */
[----:B------:R-:W-:-:S06]  /*8d80*/  DMUL R16, R20, R32 ;  /* 0x0000002014107228 */ /* 0x000fcc0000000000 */
[----:B------:R-:W-:Y:S02]  /*8d90*/  DADD R30, R30, R24 ;  /* 0x000000001e1e7229 */ /* 0x000fe40000000018 */
[----:B------:R-:W-:-:S08]  /*8da0*/  DFMA R24, R20, R32, -R16 ;  /* 0x000000201418722b */ /* 0x000fd00000000810 */
[----:B------:R-:W-:-:S08]  /*8db0*/  DFMA R22, R20, R22, R24 ;  /* 0x000000161416722b */ /* 0x000fd00000000018 */
[----:B------:R-:W-:-:S08]  /*8dc0*/  DFMA R30, R30, R32, R22 ;  /* 0x000000201e1e722b */ /* 0x000fd00000000016 */
[----:B------:R-:W-:-:S08]  /*8dd0*/  DADD R20, R16, R30 ;  /* 0x0000000010147229 */ /* 0x000fd0000000001e */
[--C-:B------:R-:W-:Y:S02]  /*8de0*/  DADD R22, R10, R20.reuse ;  /* 0x000000000a167229 */ /* 0x100fe40000000014 */
[----:B------:R-:W-:-:S06]  /*8df0*/  DADD R16, R16, -R20 ;  /* 0x0000000010107229 */ /* 0x000fcc0000000814 */
[----:B------:R-:W-:Y:S02]  /*8e00*/  DADD R10, R10, -R22 ;  /* 0x000000000a0a7229 */ /* 0x000fe40000000816 */
[----:B------:R-:W-:-:S06]  /*8e10*/  DADD R16, R30, R16 ;  /* 0x000000001e107229 */ /* 0x000fcc0000000010 */
[----:B------:R-:W-:-:S08]  /*8e20*/  DADD R10, R20, R10 ;  /* 0x00000000140a7229 */ /* 0x000fd0000000000a */
[----:B------:R-:W-:-:S08]  /*8e30*/  DADD R10, R16, R10 ;  /* 0x00000000100a7229 */ /* 0x000fd0000000000a */
[----:B------:R-:W-:Y:S01]  /*8e40*/  DADD R18, R18, R10 ;  /* 0x0000000012127229 */ /* 0x000fe2000000000a */
[----:B------:R-:W-:Y:S01]  /*8e50*/  HFMA2 R11, -RZ, RZ, 3.59375, 0 ;  /* 0x43300000ff0b7431 */ /* 0x000fe200000001ff */
[----:B------:R-:W-:-:S06]  /*8e60*/  LOP3.LUT R10, R8, 0x80000000, RZ, 0x3c, !PT ;  /* 0x80000000080a7812 */ /* 0x000fcc00078e3cff */
[----:B------:R-:W-:Y:S02]  /*8e70*/  DADD R16, R22, R18 ;  /* 0x0000000016107229 */ /* 0x000fe40000000012 */
[----:B------:R-:W-:Y:S01]  /*8e80*/  DADD R10, R10, -UR4 ;  /* 0x800000040a0a7e29 */ /* 0x000fe20008000000 */
[----:B------:R-:W-:Y:S01]  /*8e90*/  UMOV UR4, 0xfefa39ef ;  /* 0xfefa39ef00047882 */ /* 0x000fe20000000000 */
[----:B------:R-:W-:-:S04]  /*8ea0*/  UMOV UR5, 0x3fe62e42 ;  /* 0x3fe62e4200057882 */ /* 0x000fc80000000000 */
[--C-:B------:R-:W-:Y:S02]  /*8eb0*/  DADD R22, R22, -R16.reuse ;  /* 0x0000000016167229 */ /* 0x100fe40000000810 */
[----:B------:R-:W-:-:S06]  /*8ec0*/  DFMA R8, R10, UR4, R16 ;  /* 0x000000040a087c2b */ /* 0x000fcc0008000010 */
[----:B------:R-:W-:Y:S02]  /*8ed0*/  DADD R22, R18, R22 ;  /* 0x0000000012167229 */ /* 0x000fe40000000016 */
[----:B------:R-:W-:-:S08]  /*8ee0*/  DFMA R20, R10, -UR4, R8 ;  /* 0x800000040a147c2b */ /* 0x000fd00008000008 */
[----:B------:R-:W-:-:S08]  /*8ef0*/  DADD R20, -R16, R20 ;  /* 0x0000000010147229 */ /* 0x000fd00000000114 */
[----:B------:R-:W-:-:S08]  /*8f00*/  DADD R20, R22, -R20 ;  /* 0x0000000016147229 */ /* 0x000fd00000000814 */
[----:B------:R-:W-:-:S08]  /*8f10*/  DFMA R20, R10, UR6, R20 ;  /* 0x000000060a147c2b */ /* 0x000fd00008000014 */
[----:B------:R-:W-:-:S08]  /*8f20*/  DADD R10, R8, R20 ;  /* 0x00000000080a7229 */ /* 0x000fd00000000014 */
[----:B------:R-:W-:Y:S02]  /*8f30*/  DADD R8, R8, -R10 ;  /* 0x0000000008087229 */ /* 0x000fe4000000080a */
[----:B------:R-:W-:-:S06]  /*8f40*/  DMUL R16, R10, 2 ;  /* 0x400000000a107828 */ /* 0x000fcc0000000000 */
[----:B------:R-:W-:Y:S02]  /*8f50*/  DADD R20, R20, R8 ;  /* 0x0000000014147229 */ /* 0x000fe40000000008 */
[----:B------:R-:W-:Y:S01]  /*8f60*/  DFMA R10, R10, 2, -R16 ;  /* 0x400000000a0a782b */ /* 0x000fe20000000810 */
[----:B------:R-:W-:Y:S02]  /*8f70*/  IMAD.MOV.U32 R8, RZ, RZ, 0x652b82fe ;  /* 0x652b82feff087424 */ /* 0x000fe400078e00ff */
[----:B------:R-:W-:-:S05]  /*8f80*/  IMAD.MOV.U32 R9, RZ, RZ, 0x3ff71547 ;  /* 0x3ff71547ff097424 */ /* 0x000fca00078e00ff */
[----:B------:R-:W-:-:S08]  /*8f90*/  DFMA R20, R20, 2, R10 ;  /* 0x400000001414782b */ /* 0x000fd0000000000a */
[----:B------:R-:W-:-:S08]  /*8fa0*/  DADD R10, R16, R20 ;  /* 0x00000000100a7229 */ /* 0x000fd00000000014 */
[----:B------:R-:W-:Y:S02]  /*8fb0*/  DFMA R8, R10, R8, 6.75539944105574400000e+15 ;  /* 0x433800000a08742b */ /* 0x000fe40000000008 */
[----:B------:R-:W-:Y:S01]  /*8fc0*/  FSETP.GEU.AND P1, PT, |R11|, 4.1917929649353027344, PT ;  /* 0x4086232b0b00780b */ /* 0x000fe20003f2e200 */
[----:B------:R-:W-:-:S05]  /*8fd0*/  DADD R16, R16, -R10 ;  /* 0x0000000010107229 */ /* 0x000fca000000080a */
[----:B------:R-:W-:-:S03]  /*8fe0*/  DADD R18, R8, -6.75539944105574400000e+15 ;  /* 0xc338000008127429 */ /* 0x000fc60000000000 */
[----:B------:R-:W-:-:S05]  /*8ff0*/  DADD R20, R20, R16 ;  /* 0x0000000014147229 */ /* 0x000fca0000000010 */
[----:B------:R-:W-:Y:S01]  /*9000*/  DFMA R22, R18, -UR4, R10 ;  /* 0x8000000412167c2b */ /* 0x000fe2000800000a */
[----:B------:R-:W-:Y:S01]  /*9010*/  UMOV UR4, 0x3b39803f ;  /* 0x3b39803f00047882 */ /* 0x000fe20000000000 */
[----:B------:R-:W-:-:S06]  /*9020*/  UMOV UR5, 0x3c7abc9e ;  /* 0x3c7abc9e00057882 */ /* 0x000fcc0000000000 */
[----:B------:R-:W-:Y:S01]  /*9030*/  DFMA R18, R18, -UR4, R22 ;  /* 0x8000000412127c2b */ /* 0x000fe20008000016 */
[----:B------:R-:W-:Y:S01]  /*9040*/  UMOV UR4, 0x69ce2bdf ;  /* 0x69ce2bdf00047882 */ /* 0x000fe20000000000 */
[----:B------:R-:W-:Y:S01]  /*9050*/  MOV R22, 0xfca213ea ;  /* 0xfca213ea00167802 */ /* 0x000fe20000000f00 */
[----:B------:R-:W-:Y:S01]  /*9060*/  IMAD.MOV.U32 R23, RZ, RZ, 0x3e928af3 ;  /* 0x3e928af3ff177424 */ /* 0x000fe200078e00ff */
[----:B------:R-:W-:-:S05]  /*9070*/  UMOV UR5, 0x3e5ade15 ;  /* 0x3e5ade1500057882 */ /* 0x000fca0000000000 */
        /* <DEDUP_REMOVED lines=24> */
[----:B------:R-:W-:-:S08]  /*9200*/  DFMA R22, R18, R22, UR4 ;  /* 0x0000000412167e2b */ /* 0x000fd00008000016 */
[----:B------:R-:W-:-:S08]  /*9210*/  DFMA R22, R18, R22, 1 ;  /* 0x3ff000001216742b */ /* 0x000fd00000000016 */
[----:B------:R-:W-:-:S10]  /*9220*/  DFMA R18, R18, R22, 1 ;  /* 0x3ff000001212742b */ /* 0x000fd40000000016 */
[----:B------:R-:W-:Y:S01]  /*9230*/  IMAD R17, R8, 0x100000, R19 ;  /* 0x0010000008117824 */ /* 0x000fe200078e0213 */
[----:B------:R-:W-:Y:S01]  /*9240*/  MOV R16, R18 ;  /* 0x0000001200107202 */ /* 0x000fe20000000f00 */
[----:B------:R-:W-:Y:S06]  /*9250*/  @!P1 BRA `(.L_x_124) ;  /* 0x0000000000309947 */ /* 0x000fec0003800000 */
[----:B------:R-:W-:Y:S01]  /*9260*/  FSETP.GEU.AND P2, PT, |R11|, 4.2275390625, PT ;  /* 0x408748000b00780b */ /* 0x000fe20003f4e200 */
[C---:B------:R-:W-:Y:S02]  /*9270*/  DADD R16, R10.reuse, +INF ;  /* 0x7ff000000a107429 */ /* 0x040fe40000000000 */
[----:B------:R-:W-:-:S08]  /*9280*/  DSETP.GEU.AND P1, PT, R10, RZ, PT ;  /* 0x000000ff0a00722a */ /* 0x000fd00003f2e000 */
[----:B------:R-:W-:Y:S02]  /*9290*/  FSEL R16, R16, RZ, P1 ;  /* 0x000000ff10107208 */ /* 0x000fe40000800000 */
[----:B------:R-:W-:Y:S02]  /*92a0*/  @!P2 LEA.HI R5, R8, R8, RZ, 0x1 ;  /* 0x000000080805a211 */ /* 0x000fe400078f08ff */
[----:B------:R-:W-:Y:S02]  /*92b0*/  FSEL R17, R17, RZ, P1 ;  /* 0x000000ff11117208 */ /* 0x000fe40000800000 */
[----:B------:R-:W-:-:S05]  /*92c0*/  @!P2 SHF.R.S32.HI R5, RZ, 0x1, R5 ;  /* 0x00000001ff05a819 */ /* 0x000fca0000011405 */
[----:B------:R-:W-:Y:S02]  /*92d0*/  @!P2 IMAD.IADD R8, R8, 0x1, -R5 ;  /* 0x000000010808a824 */ /* 0x000fe400078e0a05 */
[----:B------:R-:W-:-:S03]  /*92e0*/  @!P2 IMAD R19, R5, 0x100000, R19 ;  /* 0x001000000513a824 */ /* 0x000fc600078e0213 */
[----:B------:R-:W-:Y:S02]  /*92f0*/  @!P2 LEA R9, R8, 0x3ff00000, 0x14 ;  /* 0x3ff000000809a811 */ /* 0x000fe400078ea0ff */
[----:B------:R-:W-:-:S06]  /*9300*/  @!P2 MOV R8, RZ ;  /* 0x000000ff0008a202 */ /* 0x000fcc0000000f00 */
[----:B------:R-:W-:-:S11]  /*9310*/  @!P2 DMUL R16, R18, R8 ;  /* 0x000000081210a228 */ /* 0x000fd60000000000 */
.L_x_124:
[----:B------:R-:W-:Y:S01]  /*9320*/  DFMA R20, R20, R16, R16 ;  /* 0x000000101414722b */ /* 0x000fe20000000010 */
[----:B------:R-:W-:Y:S01]  /*9330*/  IMAD.MOV.U32 R35, RZ, RZ, 0x0 ;  /* 0x00000000ff237424 */ /* 0x000fe200078e00ff */
[----:B------:R-:W-:-:S08]  /*9340*/  DSETP.NEU.AND P1, PT, |R16|, +INF , PT ;  /* 0x7ff000001000742a */ /* 0x000fd00003f2d200 */
[----:B------:R-:W-:Y:S02]  /*9350*/  FSEL R8, R16, R20, !P1 ;  /* 0x0000001410087208 */ /* 0x000fe40004800000 */
[----:B------:R-:W-:Y:S01]  /*9360*/  FSEL R9, R17, R21, !P1 ;  /* 0x0000001511097208 */ /* 0x000fe20004800000 */
[----:B------:R-:W-:Y:S06]  /*9370*/  RET.REL.NODEC R34 `(_Z6kernelPPdS0_S0_S0_) ;  /* 0xffffff6c22207950 */ /* 0x000fec0003c3ffff */
.L_x_125:
[----:B------:R-:W-:-:S00]  /*9380*/  BRA `(.L_x_125) ;  /* 0xfffffffc00fc7947 */ /* 0x000fc0000383ffff */
[----:B------:R-:W-:-:S00]  /*9390*/  NOP ;  /* 0x0000000000007918 */ /* 0x000fc00000000000 */
        /* <DEDUP_REMOVED lines=14> */
.L_x_127:


//--------------------- .nv.shared.reserved.0     --------------------------
	.section	.nv.shared.reserved.0,"aw",@nobits
	.weak		__nv_reservedSMEM_offset_0_alias
	.size		__nv_reservedSMEM_offset_0_alias, 0, 64
	.other		__nv_reservedSMEM_offset_0_alias,@"STO_CUDA_RESERVED_SHARED STV_DEFAULT"
__nv_reservedSMEM_offset_0_alias:
	.zero		0
	.zero		64


//--------------------- .nv.constant0._Z6kernelPPdS0_S0_S0_ --------------------------
	.section	.nv.constant0._Z6kernelPPdS0_S0_S0_,"a",@progbits
	.sectionflags	@""
	.align	4
.nv.constant0._Z6kernelPPdS0_S0_S0_:
	.zero		928


//--------------------- SYMBOLS --------------------------

	.type		.nv.reservedSmem.offset0,@object
	.size		.nv.reservedSmem.offset0,0x4
